	.target	sm_90a

	.elftype	@"ET_EXEC"


//--------------------- .note.nv.tkinfo           --------------------------
	.section	.note.nv.tkinfo,"",@"SHT_NOTE"
	.sectionflags	@"SHF_NOTE_NV_TKINFO"
	.tkinfo
        /*0018*/ 	.word	0x00000002
        /*0030*/ 	.string	""
        /*0030*/ 	.string	"ptxas"
        /*0030*/ 	.string	"Cuda compilation tools, release 13.0, V13.0.88"
        /*0030*/ 	.string	"Build cuda_13.0.r13.0/compiler.36424714_0"
        /*0030*/ 	.string	"-arch sm_90a -m 64 "



//--------------------- .note.nv.cuinfo           --------------------------
	.section	.note.nv.cuinfo,"",@"SHT_NOTE"
	.sectionflags	@"SHF_NOTE_NV_CUINFO"
        /*0018*/ 	.short	0x0002
        /*001a*/ 	.short	0x005a
        /*001c*/ 	.short	0x0082
	.zero		2


//--------------------- .nv.info                  --------------------------
	.section	.nv.info,"",@"SHT_CUDA_INFO"
	.align	4


	//----- nvinfo : EIATTR_REGCOUNT
	.align		4
        /*0000*/ 	.byte	0x04, 0x2f
        /*0002*/ 	.short	(.L_15 - .L_14)
	.align		4
.L_14:
        /*0004*/ 	.word	index@(_ZN7cutlass13device_kernelINS_4gemm6kernel13GemmUniversalIN4cute5tupleIJiiiiEEENS1_10collective13CollectiveMmaINS1_34MainloopSm90TmaGmmaWarpSpecializedILi11ENS5_IJNS4_1CILi2EEENSA_ILi1EEESC_EEENS1_35KernelTmaWarpSpecializedCooperativeEEENS5_IJNSA_ILi512EEENSA_ILi96EEENSA_ILi16EEEEEENS_6half_tENS5_IJlSC_lEEESK_SL_NS4_8TiledMMAINS4_8MMA_AtomIJNS4_4SM904GMMA25MMA_64x96x16_F32F16F16_SSILNSP_5MajorE0ELSR_0ELNSP_7ScaleInE1ELSS_1EEEEEENS4_6LayoutISD_NS5_IJSC_NSA_ILi0EEESW_EEEEENS5_IJNS4_10UnderscoreESZ_SZ_EEEEENS4_13SM90_TMA_LOADENS4_14ComposedLayoutINS4_7SwizzleILi1ELi4ELi3EEENS4_18smem_ptr_flag_bitsILi16EEENSV_INS5_IJNSA_ILi8EEESI_EEENS5_IJSI_SC_EEEEEEEvNS4_8identityENS4_23SM90_TMA_LOAD_MULTICASTES1C_vS1D_EENS_8epilogue10collective6detail29Sm90TmaWarpSpecializedAdapterINS1H_15DefaultEpilogueISK_SL_SL_NS1G_6thread17LinearCombinationISK_Li1EffLNS1L_9ScaleType4KindE0ELNS_15FloatRoundStyleE2ESK_EENS1_15EpilogueDefaultEEEEEvvEEEEvNT_6ParamsE)
        /*0008*/ 	.word	0x000000a8


	//----- nvinfo : EIATTR_FRAME_SIZE
	.align		4
.L_15:
        /*000c*/ 	.byte	0x04, 0x11
        /*000e*/ 	.short	(.L_17 - .L_16)
	.align		4
.L_16:
        /*0010*/ 	.word	index@(_ZN7cutlass13device_kernelINS_4gemm6kernel13GemmUniversalIN4cute5tupleIJiiiiEEENS1_10collective13CollectiveMmaINS1_34MainloopSm90TmaGmmaWarpSpecializedILi11ENS5_IJNS4_1CILi2EEENSA_ILi1EEESC_EEENS1_35KernelTmaWarpSpecializedCooperativeEEENS5_IJNSA_ILi512EEENSA_ILi96EEENSA_ILi16EEEEEENS_6half_tENS5_IJlSC_lEEESK_SL_NS4_8TiledMMAINS4_8MMA_AtomIJNS4_4SM904GMMA25MMA_64x96x16_F32F16F16_SSILNSP_5MajorE0ELSR_0ELNSP_7ScaleInE1ELSS_1EEEEEENS4_6LayoutISD_NS5_IJSC_NSA_ILi0EEESW_EEEEENS5_IJNS4_10UnderscoreESZ_SZ_EEEEENS4_13SM90_TMA_LOADENS4_14ComposedLayoutINS4_7SwizzleILi1ELi4ELi3EEENS4_18smem_ptr_flag_bitsILi16EEENSV_INS5_IJNSA_ILi8EEESI_EEENS5_IJSI_SC_EEEEEEEvNS4_8identityENS4_23SM90_TMA_LOAD_MULTICASTES1C_vS1D_EENS_8epilogue10collective6detail29Sm90TmaWarpSpecializedAdapterINS1H_15DefaultEpilogueISK_SL_SL_NS1G_6thread17LinearCombinationISK_Li1EffLNS1L_9ScaleType4KindE0ELNS_15FloatRoundStyleE2ESK_EENS1_15EpilogueDefaultEEEEEvvEEEEvNT_6ParamsE)
        /*0014*/ 	.word	0x00000000


	//----- nvinfo : EIATTR_MIN_STACK_SIZE
	.align		4
.L_17:
        /*0018*/ 	.byte	0x04, 0x12
        /*001a*/ 	.short	(.L_19 - .L_18)
	.align		4
.L_18:
        /*001c*/ 	.word	index@(_ZN7cutlass13device_kernelINS_4gemm6kernel13GemmUniversalIN4cute5tupleIJiiiiEEENS1_10collective13CollectiveMmaINS1_34MainloopSm90TmaGmmaWarpSpecializedILi11ENS5_IJNS4_1CILi2EEENSA_ILi1EEESC_EEENS1_35KernelTmaWarpSpecializedCooperativeEEENS5_IJNSA_ILi512EEENSA_ILi96EEENSA_ILi16EEEEEENS_6half_tENS5_IJlSC_lEEESK_SL_NS4_8TiledMMAINS4_8MMA_AtomIJNS4_4SM904GMMA25MMA_64x96x16_F32F16F16_SSILNSP_5MajorE0ELSR_0ELNSP_7ScaleInE1ELSS_1EEEEEENS4_6LayoutISD_NS5_IJSC_NSA_ILi0EEESW_EEEEENS5_IJNS4_10UnderscoreESZ_SZ_EEEEENS4_13SM90_TMA_LOADENS4_14ComposedLayoutINS4_7SwizzleILi1ELi4ELi3EEENS4_18smem_ptr_flag_bitsILi16EEENSV_INS5_IJNSA_ILi8EEESI_EEENS5_IJSI_SC_EEEEEEEvNS4_8identityENS4_23SM90_TMA_LOAD_MULTICASTES1C_vS1D_EENS_8epilogue10collective6detail29Sm90TmaWarpSpecializedAdapterINS1H_15DefaultEpilogueISK_SL_SL_NS1G_6thread17LinearCombinationISK_Li1EffLNS1L_9ScaleType4KindE0ELNS_15FloatRoundStyleE2ESK_EENS1_15EpilogueDefaultEEEEEvvEEEEvNT_6ParamsE)
        /*0020*/ 	.word	0x00000000
.L_19:


//--------------------- .nv.compat                --------------------------
	.section	.nv.compat,"",@"SHT_CUDA_COMPAT_INFO"
	.align	4
        /*0000*/ 	.byte	0x02, 0x09, 0x01, 0x00, 0x02, 0x02, 0x04, 0x00, 0x02, 0x05, 0x05, 0x00, 0x03, 0x07, 0x01, 0x01
        /*0010*/ 	.byte	0x02, 0x03, 0x01, 0x00, 0x02, 0x06, 0x01, 0x00, 0x04, 0x0b, 0x08, 0x00, 0x00, 0x00, 0x00, 0x00
        /*0020*/ 	.byte	0x00, 0x00, 0x00, 0x00


//--------------------- .nv.info._ZN7cutlass13device_kernelINS_4gemm6kernel13GemmUniversalIN4cute5tupleIJiiiiEEENS1_10collective13CollectiveMmaINS1_34MainloopSm90TmaGmmaWarpSpecializedILi11ENS5_IJNS4_1CILi2EEENSA_ILi1EEESC_EEENS1_35KernelTmaWarpSpecializedCooperativeEEENS5_IJNSA_ILi512EEENSA_ILi96EEENSA_ILi16EEEEEENS_6half_tENS5_IJlSC_lEEESK_SL_NS4_8TiledMMAINS4_8MMA_AtomIJNS4_4SM904GMMA25MMA_64x96x16_F32F16F16_SSILNSP_5MajorE0ELSR_0ELNSP_7ScaleInE1ELSS_1EEEEEENS4_6LayoutISD_NS5_IJSC_NSA_ILi0EEESW_EEEEENS5_IJNS4_10UnderscoreESZ_SZ_EEEEENS4_13SM90_TMA_LOADENS4_14ComposedLayoutINS4_7SwizzleILi1ELi4ELi3EEENS4_18smem_ptr_flag_bitsILi16EEENSV_INS5_IJNSA_ILi8EEESI_EEENS5_IJSI_SC_EEEEEEEvNS4_8identityENS4_23SM90_TMA_LOAD_MULTICASTES1C_vS1D_EENS_8epilogue10collective6detail29Sm90TmaWarpSpecializedAdapterINS1H_15DefaultEpilogueISK_SL_SL_NS1G_6thread17LinearCombinationISK_Li1EffLNS1L_9ScaleType4KindE0ELNS_15FloatRoundStyleE2ESK_EENS1_15EpilogueDefaultEEEEEvvEEEEvNT_6ParamsE --------------------------
	.section	.nv.info._ZN7cutlass13device_kernelINS_4gemm6kernel13GemmUniversalIN4cute5tupleIJiiiiEEENS1_10collective13CollectiveMmaINS1_34MainloopSm90TmaGmmaWarpSpecializedILi11ENS5_IJNS4_1CILi2EEENSA_ILi1EEESC_EEENS1_35KernelTmaWarpSpecializedCooperativeEEENS5_IJNSA_ILi512EEENSA_ILi96EEENSA_ILi16EEEEEENS_6half_tENS5_IJlSC_lEEESK_SL_NS4_8TiledMMAINS4_8MMA_AtomIJNS4_4SM904GMMA25MMA_64x96x16_F32F16F16_SSILNSP_5MajorE0ELSR_0ELNSP_7ScaleInE1ELSS_1EEEEEENS4_6LayoutISD_NS5_IJSC_NSA_ILi0EEESW_EEEEENS5_IJNS4_10UnderscoreESZ_SZ_EEEEENS4_13SM90_TMA_LOADENS4_14ComposedLayoutINS4_7SwizzleILi1ELi4ELi3EEENS4_18smem_ptr_flag_bitsILi16EEENSV_INS5_IJNSA_ILi8EEESI_EEENS5_IJSI_SC_EEEEEEEvNS4_8identityENS4_23SM90_TMA_LOAD_MULTICASTES1C_vS1D_EENS_8epilogue10collective6detail29Sm90TmaWarpSpecializedAdapterINS1H_15DefaultEpilogueISK_SL_SL_NS1G_6thread17LinearCombinationISK_Li1EffLNS1L_9ScaleType4KindE0ELNS_15FloatRoundStyleE2ESK_EENS1_15EpilogueDefaultEEEEEvvEEEEvNT_6ParamsE,"",@"SHT_CUDA_INFO"
	.sectionflags	@""
	.align	4


	//----- nvinfo : EIATTR_CUDA_API_VERSION
	.align		4
        /*0000*/ 	.byte	0x04, 0x37
        /*0002*/ 	.short	(.L_21 - .L_20)
.L_20:
        /*0004*/ 	.word	0x00000082


	//----- nvinfo : EIATTR_KPARAM_INFO
	.align		4
.L_21:
        /*0008*/ 	.byte	0x04, 0x17
        /*000a*/ 	.short	(.L_23 - .L_22)
.L_22:
        /*000c*/ 	.word	0x00000000
        /*0010*/ 	.short	0x0000
        /*0012*/ 	.short	0x0070
        /*0014*/ 	.byte	0x00, 0xf0, 0x01, 0x10


	//----- nvinfo : EIATTR_SPARSE_MMA_MASK
	.align		4
.L_23:
        /*0018*/ 	.byte	0x03, 0x50
        /*001a*/ 	.short	0x0000


	//----- nvinfo : EIATTR_MAXREG_COUNT
	.align		4
        /*001c*/ 	.byte	0x03, 0x1b
        /*001e*/ 	.short	0x00a8


	//----- nvinfo : EIATTR_NUM_BARRIERS
	.align		4
        /*0020*/ 	.byte	0x02, 0x4c
        /*0022*/ 	.byte	0x01
	.zero		1


	//----- nvinfo : EIATTR_EXTERNS
	.align		4
        /*0024*/ 	.byte	0x04, 0x0f
        /*0026*/ 	.short	(.L_25 - .L_24)


	//   ....[0]....
	.align		4
.L_24:
        /*0028*/ 	.word	index@(__assertfail)


	//----- nvinfo : EIATTR_MERCURY_ISA_VERSION
	.align		4
.L_25:
        /*002c*/ 	.byte	0x03, 0x5f
        /*002e*/ 	.short	0x0101


	//----- nvinfo : EIATTR_INT_WARP_WIDE_INSTR_OFFSETS
	.align		4
        /*0030*/ 	.byte	0x04, 0x31
        /*0032*/ 	.short	(.L_27 - .L_26)


	//   ....[0]....
.L_26:
        /*0034*/ 	.word	0x00000660


	//   ....[1]....
        /*0038*/ 	.word	0x00000680


	//   ....[2]....
        /*003c*/ 	.word	0x00000810


	//----- nvinfo : EIATTR_COOP_GROUP_MASK_REGIDS
	.align		4
.L_27:
        /*0040*/ 	.byte	0x04, 0x29
        /*0042*/ 	.short	(.L_29 - .L_28)


	//   ....[0]....
.L_28:
        /*0044*/ 	.word	0xffffffff


	//   ....[1]....
        /*0048*/ 	.word	0xffffffff


	//   ....[2]....
        /*004c*/ 	.word	0xffffffff


	//   ....[3]....
        /*0050*/ 	.word	0xffffffff


	//   ....[4]....
        /*0054*/ 	.word	0xffffffff


	//   ....[5]....
        /*0058*/ 	.word	0xffffffff


	//----- nvinfo : EIATTR_COOP_GROUP_INSTR_OFFSETS
	.align		4
.L_29:
        /*005c*/ 	.byte	0x04, 0x28
        /*005e*/ 	.short	(.L_31 - .L_30)


	//   ....[0]....
.L_30:
        /*0060*/ 	.word	0x00000060


	//   ....[1]....
        /*0064*/ 	.word	0x00000070


	//   ....[2]....
        /*0068*/ 	.word	0x00000190


	//   ....[3]....
        /*006c*/ 	.word	0x000004d0


	//   ....[4]....
        /*0070*/ 	.word	0x00000940


	//   ....[5]....
        /*0074*/ 	.word	0x000014c0


	//----- nvinfo : EIATTR_REG_RECONFIG
	.align		4
.L_31:
        /*0078*/ 	.byte	0x01, 0x54
	.zero		2


	//----- nvinfo : EIATTR_SYSCALL_OFFSETS
	.align		4
        /*007c*/ 	.byte	0x04, 0x46
        /*007e*/ 	.short	(.L_33 - .L_32)


	//   ....[0]....
.L_32:
        /*0080*/ 	.word	0x00001680


	//----- nvinfo : EIATTR_MBARRIER_INSTR_OFFSETS
	.align		4
.L_33:
        /*0084*/ 	.byte	0x04, 0x39
        /*0086*/ 	.short	(.L_35 - .L_34)


	//   ....[0]....
.L_34:
        /*0088*/ 	.word	0x00000330
        /*008c*/ 	.word	0x000000ff
        /*0090*/ 	.word	0x00000000
        /*0094*/ 	.short	0x0100
        /*0096*/ 	.byte	0x08
	.zero		1


	//   ....[1]....
        /*0098*/ 	.word	0x00000340
        /*009c*/ 	.word	0x000000ff
        /*00a0*/ 	.word	0x00000058
        /*00a4*/ 	.short	0x0100
        /*00a6*/ 	.byte	0x08
	.zero		1


	//   ....[2]....
        /*00a8*/ 	.word	0x00000350
        /*00ac*/ 	.word	0x000000ff
        /*00b0*/ 	.word	0x00000008
        /*00b4*/ 	.short	0x0100
        /*00b6*/ 	.byte	0x08
	.zero		1


	//   ....[3]....
        /*00b8*/ 	.word	0x00000360
        /*00bc*/ 	.word	0x000000ff
        /*00c0*/ 	.word	0x00000060
        /*00c4*/ 	.short	0x0100
        /*00c6*/ 	.byte	0x08
	.zero		1


	//   ....[4]....
        /*00c8*/ 	.word	0x00000370
        /*00cc*/ 	.word	0x000000ff
        /*00d0*/ 	.word	0x00000010
        /*00d4*/ 	.short	0x0100
        /*00d6*/ 	.byte	0x08
	.zero		1


	//   ....[5]....
        /*00d8*/ 	.word	0x00000380
        /*00dc*/ 	.word	0x000000ff
        /*00e0*/ 	.word	0x00000068
        /*00e4*/ 	.short	0x0100
        /*00e6*/ 	.byte	0x08
	.zero		1


	//   ....[6]....
        /*00e8*/ 	.word	0x00000390
        /*00ec*/ 	.word	0x000000ff
        /*00f0*/ 	.word	0x00000018
        /*00f4*/ 	.short	0x0100
        /*00f6*/ 	.byte	0x08
	.zero		1


	//   ....[7]....
        /*00f8*/ 	.word	0x000003a0
        /*00fc*/ 	.word	0x000000ff
        /*0100*/ 	.word	0x00000070
        /*0104*/ 	.short	0x0100
        /*0106*/ 	.byte	0x08
	.zero		1


	//   ....[8]....
        /*0108*/ 	.word	0x000003b0
        /*010c*/ 	.word	0x000000ff
        /*0110*/ 	.word	0x00000020
        /*0114*/ 	.short	0x0100
        /*0116*/ 	.byte	0x08
	.zero		1


	//   ....[9]....
        /*0118*/ 	.word	0x000003c0
        /*011c*/ 	.word	0x000000ff
        /*0120*/ 	.word	0x00000078
        /*0124*/ 	.short	0x0100
        /*0126*/ 	.byte	0x08
	.zero		1


	//   ....[10]....
        /*0128*/ 	.word	0x000003d0
        /*012c*/ 	.word	0x000000ff
        /*0130*/ 	.word	0x00000028
        /*0134*/ 	.short	0x0100
        /*0136*/ 	.byte	0x08
	.zero		1


	//   ....[11]....
        /*0138*/ 	.word	0x000003e0
        /*013c*/ 	.word	0x000000ff
        /*0140*/ 	.word	0x00000080
        /*0144*/ 	.short	0x0100
        /*0146*/ 	.byte	0x08
	.zero		1


	//   ....[12]....
        /*0148*/ 	.word	0x000003f0
        /*014c*/ 	.word	0x000000ff
        /*0150*/ 	.word	0x00000030
        /*0154*/ 	.short	0x0100
        /*0156*/ 	.byte	0x08
	.zero		1


	//   ....[13]....
        /*0158*/ 	.word	0x00000400
        /*015c*/ 	.word	0x000000ff
        /*0160*/ 	.word	0x00000088
        /*0164*/ 	.short	0x0100
        /*0166*/ 	.byte	0x08
	.zero		1


	//   ....[14]....
        /*0168*/ 	.word	0x00000410
        /*016c*/ 	.word	0x000000ff
        /*0170*/ 	.word	0x00000038
        /*0174*/ 	.short	0x0100
        /*0176*/ 	.byte	0x08
	.zero		1


	//   ....[15]....
        /*0178*/ 	.word	0x00000420
        /*017c*/ 	.word	0x000000ff
        /*0180*/ 	.word	0x00000090
        /*0184*/ 	.short	0x0100
        /*0186*/ 	.byte	0x08
	.zero		1


	//   ....[16]....
        /*0188*/ 	.word	0x00000430
        /*018c*/ 	.word	0x000000ff
        /*0190*/ 	.word	0x00000040
        /*0194*/ 	.short	0x0100
        /*0196*/ 	.byte	0x08
	.zero		1


	//   ....[17]....
        /*0198*/ 	.word	0x00000440
        /*019c*/ 	.word	0x000000ff
        /*01a0*/ 	.word	0x00000098
        /*01a4*/ 	.short	0x0100
        /*01a6*/ 	.byte	0x08
	.zero		1


	//   ....[18]....
        /*01a8*/ 	.word	0x00000450
        /*01ac*/ 	.word	0x000000ff
        /*01b0*/ 	.word	0x00000048
        /*01b4*/ 	.short	0x0100
        /*01b6*/ 	.byte	0x08
	.zero		1


	//   ....[19]....
        /*01b8*/ 	.word	0x00000460
        /*01bc*/ 	.word	0x000000ff
        /*01c0*/ 	.word	0x000000a0
        /*01c4*/ 	.short	0x0100
        /*01c6*/ 	.byte	0x08
	.zero		1


	//   ....[20]....
        /*01c8*/ 	.word	0x00000470
        /*01cc*/ 	.word	0x000000ff
        /*01d0*/ 	.word	0x00000050
        /*01d4*/ 	.short	0x0100
        /*01d6*/ 	.byte	0x08
	.zero		1


	//   ....[21]....
        /*01d8*/ 	.word	0x00000480
        /*01dc*/ 	.word	0x000000ff
        /*01e0*/ 	.word	0x000000a8
        /*01e4*/ 	.short	0x0100
        /*01e6*/ 	.byte	0x08
	.zero		1


	//   ....[22]....
        /*01e8*/ 	.word	0x00000850
        /*01ec*/ 	.word	0x000000ff
        /*01f0*/ 	.word	0x000000c0
        /*01f4*/ 	.short	0x0100
        /*01f6*/ 	.byte	0x06
	.zero		1


	//   ....[23]....
        /*01f8*/ 	.word	0x000008b0
        /*01fc*/ 	.word	0x000000ff
        /*0200*/ 	.word	0x000000c8
        /*0204*/ 	.short	0x0100
        /*0206*/ 	.byte	0x06
	.zero		1


	//   ....[24]....
        /*0208*/ 	.word	0x00001720
        /*020c*/ 	.word	0x00000003
        /*0210*/ 	.word	0x00000000
        /*0214*/ 	.short	0x010a
        /*0216*/ 	.byte	0x3f
	.zero		1


	//   ....[25]....
        /*0218*/ 	.word	0x00001760
        /*021c*/ 	.word	0x00000003
        /*0220*/ 	.word	0x00000000
        /*0224*/ 	.short	0x010a
        /*0226*/ 	.byte	0x3f
	.zero		1


	//   ....[26]....
        /*0228*/ 	.word	0x00001a70
        /*022c*/ 	.word	0x000000ff
        /*0230*/ 	.word	0x00000000
        /*0234*/ 	.short	0x010a
        /*0236*/ 	.byte	0x04
	.zero		1


	//   ....[27]....
        /*0238*/ 	.word	0x00001ab0
        /*023c*/ 	.word	0x000000ff
        /*0240*/ 	.word	0x00000000
        /*0244*/ 	.short	0x010a
        /*0246*/ 	.byte	0x04
	.zero		1


	//   ....[28]....
        /*0248*/ 	.word	0x00001cb0
        /*024c*/ 	.word	0x00000006
        /*0250*/ 	.word	0x00000000
        /*0254*/ 	.short	0x0101
        /*0256*/ 	.byte	0x3f
	.zero		1


	//   ....[29]....
        /*0258*/ 	.word	0x00001e80
        /*025c*/ 	.word	0x00000000
        /*0260*/ 	.word	0x00000000
        /*0264*/ 	.short	0x0101
        /*0266*/ 	.byte	0x3f
	.zero		1


	//   ....[30]....
        /*0268*/ 	.word	0x00010090
        /*026c*/ 	.word	0x0000000d
        /*0270*/ 	.word	0x00000058
        /*0274*/ 	.short	0x010a
        /*0276*/ 	.byte	0x3f
	.zero		1


	//   ....[31]....
        /*0278*/ 	.word	0x00010440
        /*027c*/ 	.word	0x00000006
        /*0280*/ 	.word	0x000000c8
        /*0284*/ 	.short	0x0101
        /*0286*/ 	.byte	0x3f
	.zero		1


	//   ....[32]....
        /*0288*/ 	.word	0x00010bd0
        /*028c*/ 	.word	0x00000007
        /*0290*/ 	.word	0x00000000
        /*0294*/ 	.short	0x010a
        /*0296*/ 	.byte	0x3f
	.zero		1


	//   ....[33]....
        /*0298*/ 	.word	0x00010c50
        /*029c*/ 	.word	0x00000006
        /*02a0*/ 	.word	0x00000000
        /*02a4*/ 	.short	0x010a
        /*02a6*/ 	.byte	0x3f
	.zero		1


	//   ....[34]....
        /*02a8*/ 	.word	0x00010ce0
        /*02ac*/ 	.word	0x00000007
        /*02b0*/ 	.word	0x00000000
        /*02b4*/ 	.short	0x010a
        /*02b6*/ 	.byte	0x3f
	.zero		1


	//   ....[35]....
        /*02b8*/ 	.word	0x00010d70
        /*02bc*/ 	.word	0x00000006
        /*02c0*/ 	.word	0x00000000
        /*02c4*/ 	.short	0x010a
        /*02c6*/ 	.byte	0x3f
	.zero		1


	//   ....[36]....
        /*02c8*/ 	.word	0x00010e00
        /*02cc*/ 	.word	0x00000007
        /*02d0*/ 	.word	0x00000000
        /*02d4*/ 	.short	0x010a
        /*02d6*/ 	.byte	0x3f
	.zero		1


	//   ....[37]....
        /*02d8*/ 	.word	0x00010e90
        /*02dc*/ 	.word	0x00000006
        /*02e0*/ 	.word	0x00000000
        /*02e4*/ 	.short	0x010a
        /*02e6*/ 	.byte	0x3f
	.zero		1


	//   ....[38]....
        /*02e8*/ 	.word	0x00010f20
        /*02ec*/ 	.word	0x00000007
        /*02f0*/ 	.word	0x00000000
        /*02f4*/ 	.short	0x010a
        /*02f6*/ 	.byte	0x3f
	.zero		1


	//   ....[39]....
        /*02f8*/ 	.word	0x00010fb0
        /*02fc*/ 	.word	0x00000006
        /*0300*/ 	.word	0x00000000
        /*0304*/ 	.short	0x010a
        /*0306*/ 	.byte	0x3f
	.zero		1


	//   ....[40]....
        /*0308*/ 	.word	0x00011040
        /*030c*/ 	.word	0x00000007
        /*0310*/ 	.word	0x00000000
        /*0314*/ 	.short	0x010a
        /*0316*/ 	.byte	0x3f
	.zero		1


	//   ....[41]....
        /*0318*/ 	.word	0x000110d0
        /*031c*/ 	.word	0x00000006
        /*0320*/ 	.word	0x00000000
        /*0324*/ 	.short	0x010a
        /*0326*/ 	.byte	0x3f
	.zero		1


	//   ....[42]....
        /*0328*/ 	.word	0x00011160
        /*032c*/ 	.word	0x00000005
        /*0330*/ 	.word	0x00000000
        /*0334*/ 	.short	0x010a
        /*0336*/ 	.byte	0x3f
	.zero		1


	//   ....[43]....
        /*0338*/ 	.word	0x000111c0
        /*033c*/ 	.word	0x00000003
        /*0340*/ 	.word	0x00000000
        /*0344*/ 	.short	0x010a
        /*0346*/ 	.byte	0x3f
	.zero		1


	//   ....[44]....
        /*0348*/ 	.word	0x00011220
        /*034c*/ 	.word	0x00000006
        /*0350*/ 	.word	0x00000000
        /*0354*/ 	.short	0x010a
        /*0356*/ 	.byte	0x3f
	.zero		1


	//   ....[45]....
        /*0358*/ 	.word	0x000112f0
        /*035c*/ 	.word	0x0000000d
        /*0360*/ 	.word	0x00000058
        /*0364*/ 	.short	0x010a
        /*0366*/ 	.byte	0x3f
	.zero		1


	//   ....[46]....
        /*0368*/ 	.word	0x000113c0
        /*036c*/ 	.word	0x00000007
        /*0370*/ 	.word	0x00000000
        /*0374*/ 	.short	0x010a
        /*0376*/ 	.byte	0x3f
	.zero		1


	//   ....[47]....
        /*0378*/ 	.word	0x00011410
        /*037c*/ 	.word	0x00000006
        /*0380*/ 	.word	0x00000000
        /*0384*/ 	.short	0x010a
        /*0386*/ 	.byte	0x3f
	.zero		1


	//   ....[48]....
        /*0388*/ 	.word	0x00011460
        /*038c*/ 	.word	0x00000007
        /*0390*/ 	.word	0x00000000
        /*0394*/ 	.short	0x010a
        /*0396*/ 	.byte	0x3f
	.zero		1


	//   ....[49]....
        /*0398*/ 	.word	0x000114b0
        /*039c*/ 	.word	0x00000006
        /*03a0*/ 	.word	0x00000000
        /*03a4*/ 	.short	0x010a
        /*03a6*/ 	.byte	0x3f
	.zero		1


	//   ....[50]....
        /*03a8*/ 	.word	0x00011500
        /*03ac*/ 	.word	0x00000007
        /*03b0*/ 	.word	0x00000000
        /*03b4*/ 	.short	0x010a
        /*03b6*/ 	.byte	0x3f
	.zero		1


	//   ....[51]....
        /*03b8*/ 	.word	0x00011550
        /*03bc*/ 	.word	0x00000006
        /*03c0*/ 	.word	0x00000000
        /*03c4*/ 	.short	0x010a
        /*03c6*/ 	.byte	0x3f
	.zero		1


	//   ....[52]....
        /*03c8*/ 	.word	0x000115a0
        /*03cc*/ 	.word	0x00000007
        /*03d0*/ 	.word	0x00000000
        /*03d4*/ 	.short	0x010a
        /*03d6*/ 	.byte	0x3f
	.zero		1


	//   ....[53]....
        /*03d8*/ 	.word	0x000115f0
        /*03dc*/ 	.word	0x00000006
        /*03e0*/ 	.word	0x00000000
        /*03e4*/ 	.short	0x010a
        /*03e6*/ 	.byte	0x3f
	.zero		1


	//   ....[54]....
        /*03e8*/ 	.word	0x00011640
        /*03ec*/ 	.word	0x00000007
        /*03f0*/ 	.word	0x00000000
        /*03f4*/ 	.short	0x010a
        /*03f6*/ 	.byte	0x3f
	.zero		1


	//   ....[55]....
        /*03f8*/ 	.word	0x00011690
        /*03fc*/ 	.word	0x00000006
        /*0400*/ 	.word	0x00000000
        /*0404*/ 	.short	0x010a
        /*0406*/ 	.byte	0x3f
	.zero		1


	//----- nvinfo : EIATTR_NUM_MBARRIERS
	.align		4
.L_35:
        /*0408*/ 	.byte	0x03, 0x38
        /*040a*/ 	.short	0x0018


	//----- nvinfo : EIATTR_EXIT_INSTR_OFFSETS
	.align		4
        /*040c*/ 	.byte	0x04, 0x1c
        /*040e*/ 	.short	(.L_37 - .L_36)


	//   ....[0]....
.L_36:
        /*0410*/ 	.word	0x00000b70


	//   ....[1]....
        /*0414*/ 	.word	0x00001400


	//   ....[2]....
        /*0418*/ 	.word	0x0000f720


	//   ....[3]....
        /*041c*/ 	.word	0x0000fd20


	//   ....[4]....
        /*0420*/ 	.word	0x000111b0


	//----- nvinfo : EIATTR_MAX_THREADS
	.align		4
.L_37:
        /*0424*/ 	.byte	0x04, 0x05
        /*0426*/ 	.short	(.L_39 - .L_38)
.L_38:
        /*0428*/ 	.word	0x00000180
        /*042c*/ 	.word	0x00000001
        /*0430*/ 	.word	0x00000001


	//----- nvinfo : EIATTR_CRS_STACK_SIZE
	.align		4
.L_39:
        /*0434*/ 	.byte	0x04, 0x1e
        /*0436*/ 	.short	(.L_41 - .L_40)
.L_40:
        /*0438*/ 	.word	0x00000000


	//----- nvinfo : EIATTR_CBANK_PARAM_SIZE
	.align		4
.L_41:
        /*043c*/ 	.byte	0x03, 0x19
        /*043e*/ 	.short	0x0470


	//----- nvinfo : EIATTR_PARAM_CBANK
	.align		4
        /*0440*/ 	.byte	0x04, 0x0a
        /*0442*/ 	.short	(.L_43 - .L_42)
	.align		4
.L_42:
        /*0444*/ 	.word	index@(.nv.constant0._ZN7cutlass13device_kernelINS_4gemm6kernel13GemmUniversalIN4cute5tupleIJiiiiEEENS1_10collective13CollectiveMmaINS1_34MainloopSm90TmaGmmaWarpSpecializedILi11ENS5_IJNS4_1CILi2EEENSA_ILi1EEESC_EEENS1_35KernelTmaWarpSpecializedCooperativeEEENS5_IJNSA_ILi512EEENSA_ILi96EEENSA_ILi16EEEEEENS_6half_tENS5_IJlSC_lEEESK_SL_NS4_8TiledMMAINS4_8MMA_AtomIJNS4_4SM904GMMA25MMA_64x96x16_F32F16F16_SSILNSP_5MajorE0ELSR_0ELNSP_7ScaleInE1ELSS_1EEEEEENS4_6LayoutISD_NS5_IJSC_NSA_ILi0EEESW_EEEEENS5_IJNS4_10UnderscoreESZ_SZ_EEEEENS4_13SM90_TMA_LOADENS4_14ComposedLayoutINS4_7SwizzleILi1ELi4ELi3EEENS4_18smem_ptr_flag_bitsILi16EEENSV_INS5_IJNSA_ILi8EEESI_EEENS5_IJSI_SC_EEEEEEEvNS4_8identityENS4_23SM90_TMA_LOAD_MULTICASTES1C_vS1D_EENS_8epilogue10collective6detail29Sm90TmaWarpSpecializedAdapterINS1H_15DefaultEpilogueISK_SL_SL_NS1G_6thread17LinearCombinationISK_Li1EffLNS1L_9ScaleType4KindE0ELNS_15FloatRoundStyleE2ESK_EENS1_15EpilogueDefaultEEEEEvvEEEEvNT_6ParamsE)
        /*0448*/ 	.short	0x0210
        /*044a*/ 	.short	0x0470


	//----- nvinfo : EIATTR_SW_WAR
	.align		4
.L_43:
        /*044c*/ 	.byte	0x04, 0x36
        /*044e*/ 	.short	(.L_45 - .L_44)
.L_44:
        /*0450*/ 	.word	0x00000008
.L_45:


//--------------------- .nv.callgraph             --------------------------
	.section	.nv.callgraph,"",@"SHT_CUDA_CALLGRAPH"
	.align	4
	.sectionentsize	8
	.align		4
        /*0000*/ 	.word	0x00000000
	.align		4
        /*0004*/ 	.word	0xffffffff
	.align		4
        /*0008*/ 	.word	index@(_ZN7cutlass13device_kernelINS_4gemm6kernel13GemmUniversalIN4cute5tupleIJiiiiEEENS1_10collective13CollectiveMmaINS1_34MainloopSm90TmaGmmaWarpSpecializedILi11ENS5_IJNS4_1CILi2EEENSA_ILi1EEESC_EEENS1_35KernelTmaWarpSpecializedCooperativeEEENS5_IJNSA_ILi512EEENSA_ILi96EEENSA_ILi16EEEEEENS_6half_tENS5_IJlSC_lEEESK_SL_NS4_8TiledMMAINS4_8MMA_AtomIJNS4_4SM904GMMA25MMA_64x96x16_F32F16F16_SSILNSP_5MajorE0ELSR_0ELNSP_7ScaleInE1ELSS_1EEEEEENS4_6LayoutISD_NS5_IJSC_NSA_ILi0EEESW_EEEEENS5_IJNS4_10UnderscoreESZ_SZ_EEEEENS4_13SM90_TMA_LOADENS4_14ComposedLayoutINS4_7SwizzleILi1ELi4ELi3EEENS4_18smem_ptr_flag_bitsILi16EEENSV_INS5_IJNSA_ILi8EEESI_EEENS5_IJSI_SC_EEEEEEEvNS4_8identityENS4_23SM90_TMA_LOAD_MULTICASTES1C_vS1D_EENS_8epilogue10collective6detail29Sm90TmaWarpSpecializedAdapterINS1H_15DefaultEpilogueISK_SL_SL_NS1G_6thread17LinearCombinationISK_Li1EffLNS1L_9ScaleType4KindE0ELNS_15FloatRoundStyleE2ESK_EENS1_15EpilogueDefaultEEEEEvvEEEEvNT_6ParamsE)
	.align		4
        /*000c*/ 	.word	index@(__assertfail)
	.align		4
        /*0010*/ 	.word	0x00000000
	.align		4
        /*0014*/ 	.word	0xfffffffe
	.align		4
        /*0018*/ 	.word	0x00000000
	.align		4
        /*001c*/ 	.word	0xfffffffd
	.align		4
        /*0020*/ 	.word	0x00000000
	.align		4
        /*0024*/ 	.word	0xfffffffc


//--------------------- .nv.constant4             --------------------------
	.section	.nv.constant4,"a",@progbits
	.align	8
	.align		8
.nv.constant4:
        /*0000*/ 	.dword	__assertfail
	.align		8
        /*0008*/ 	.dword	__unnamed_1
	.align		8
        /*0010*/ 	.dword	_ZN40_INTERNAL_99b3d14a_4_k_cu_170bfc97_116824cuda3std3__45__cpo5beginE
	.align		8
        /*0018*/ 	.dword	_ZN40_INTERNAL_99b3d14a_4_k_cu_170bfc97_116824cuda3std3__45__cpo3endE
	.align		8
        /*0020*/ 	.dword	_ZN40_INTERNAL_99b3d14a_4_k_cu_170bfc97_116824cuda3std3__45__cpo6cbeginE
	.align		8
        /*0028*/ 	.dword	_ZN40_INTERNAL_99b3d14a_4_k_cu_170bfc97_116824cuda3std3__45__cpo4cendE
	.align		8
        /*0030*/ 	.dword	_ZN40_INTERNAL_99b3d14a_4_k_cu_170bfc97_116824cuda3std3__442_GLOBAL__N__99b3d14a_4_k_cu_170bfc97_116826ignoreE
	.align		8
        /*0038*/ 	.dword	_ZN40_INTERNAL_99b3d14a_4_k_cu_170bfc97_116824cuda3std3__419piecewise_constructE
	.align		8
        /*0040*/ 	.dword	_ZN40_INTERNAL_99b3d14a_4_k_cu_170bfc97_116824cuda3std3__48in_placeE
	.align		8
        /*0048*/ 	.dword	_ZN40_INTERNAL_99b3d14a_4_k_cu_170bfc97_116824cuda3std6ranges3__45__cpo4swapE
	.align		8
        /*0050*/ 	.dword	_ZN40_INTERNAL_99b3d14a_4_k_cu_170bfc97_116824cuda3std6ranges3__45__cpo9iter_moveE
	.align		8
        /*0058*/ 	.dword	_ZN40_INTERNAL_99b3d14a_4_k_cu_170bfc97_116824cute7productE
	.align		8
        /*0060*/ 	.dword	_ZN40_INTERNAL_99b3d14a_4_k_cu_170bfc97_116824cute1_E
	.align		8
        /*0068*/ 	.dword	$str$22
	.align		8
        /*0070*/ 	.dword	$str$23


//--------------------- .text._ZN7cutlass13device_kernelINS_4gemm6kernel13GemmUniversalIN4cute5tupleIJiiiiEEENS1_10collective13CollectiveMmaINS1_34MainloopSm90TmaGmmaWarpSpecializedILi11ENS5_IJNS4_1CILi2EEENSA_ILi1EEESC_EEENS1_35KernelTmaWarpSpecializedCooperativeEEENS5_IJNSA_ILi512EEENSA_ILi96EEENSA_ILi16EEEEEENS_6half_tENS5_IJlSC_lEEESK_SL_NS4_8TiledMMAINS4_8MMA_AtomIJNS4_4SM904GMMA25MMA_64x96x16_F32F16F16_SSILNSP_5MajorE0ELSR_0ELNSP_7ScaleInE1ELSS_1EEEEEENS4_6LayoutISD_NS5_IJSC_NSA_ILi0EEESW_EEEEENS5_IJNS4_10UnderscoreESZ_SZ_EEEEENS4_13SM90_TMA_LOADENS4_14ComposedLayoutINS4_7SwizzleILi1ELi4ELi3EEENS4_18smem_ptr_flag_bitsILi16EEENSV_INS5_IJNSA_ILi8EEESI_EEENS5_IJSI_SC_EEEEEEEvNS4_8identityENS4_23SM90_TMA_LOAD_MULTICASTES1C_vS1D_EENS_8epilogue10collective6detail29Sm90TmaWarpSpecializedAdapterINS1H_15DefaultEpilogueISK_SL_SL_NS1G_6thread17LinearCombinationISK_Li1EffLNS1L_9ScaleType4KindE0ELNS_15FloatRoundStyleE2ESK_EENS1_15EpilogueDefaultEEEEEvvEEEEvNT_6ParamsE --------------------------
	.section	.text._ZN7cutlass13device_kernelINS_4gemm6kernel13GemmUniversalIN4cute5tupleIJiiiiEEENS1_10collective13CollectiveMmaINS1_34MainloopSm90TmaGmmaWarpSpecializedILi11ENS5_IJNS4_1CILi2EEENSA_ILi1EEESC_EEENS1_35KernelTmaWarpSpecializedCooperativeEEENS5_IJNSA_ILi512EEENSA_ILi96EEENSA_ILi16EEEEEENS_6half_tENS5_IJlSC_lEEESK_SL_NS4_8TiledMMAINS4_8MMA_AtomIJNS4_4SM904GMMA25MMA_64x96x16_F32F16F16_SSILNSP_5MajorE0ELSR_0ELNSP_7ScaleInE1ELSS_1EEEEEENS4_6LayoutISD_NS5_IJSC_NSA_ILi0EEESW_EEEEENS5_IJNS4_10UnderscoreESZ_SZ_EEEEENS4_13SM90_TMA_LOADENS4_14ComposedLayoutINS4_7SwizzleILi1ELi4ELi3EEENS4_18smem_ptr_flag_bitsILi16EEENSV_INS5_IJNSA_ILi8EEESI_EEENS5_IJSI_SC_EEEEEEEvNS4_8identityENS4_23SM90_TMA_LOAD_MULTICASTES1C_vS1D_EENS_8epilogue10collective6detail29Sm90TmaWarpSpecializedAdapterINS1H_15DefaultEpilogueISK_SL_SL_NS1G_6thread17LinearCombinationISK_Li1EffLNS1L_9ScaleType4KindE0ELNS_15FloatRoundStyleE2ESK_EENS1_15EpilogueDefaultEEEEEvvEEEEvNT_6ParamsE,"ax",@progbits
	.align	128
.text._ZN7cutlass13device_kernelINS_4gemm6kernel13GemmUniversalIN4cute5tupleIJiiiiEEENS1_10collective13CollectiveMmaINS1_34MainloopSm90TmaGmmaWarpSpecializedILi11ENS5_IJNS4_1CILi2EEENSA_ILi1EEESC_EEENS1_35KernelTmaWarpSpecializedCooperativeEEENS5_IJNSA_ILi512EEENSA_ILi96EEENSA_ILi16EEEEEENS_6half_tENS5_IJlSC_lEEESK_SL_NS4_8TiledMMAINS4_8MMA_AtomIJNS4_4SM904GMMA25MMA_64x96x16_F32F16F16_SSILNSP_5MajorE0ELSR_0ELNSP_7ScaleInE1ELSS_1EEEEEENS4_6LayoutISD_NS5_IJSC_NSA_ILi0EEESW_EEEEENS5_IJNS4_10UnderscoreESZ_SZ_EEEEENS4_13SM90_TMA_LOADENS4_14ComposedLayoutINS4_7SwizzleILi1ELi4ELi3EEENS4_18smem_ptr_flag_bitsILi16EEENSV_INS5_IJNSA_ILi8EEESI_EEENS5_IJSI_SC_EEEEEEEvNS4_8identityENS4_23SM90_TMA_LOAD_MULTICASTES1C_vS1D_EENS_8epilogue10collective6detail29Sm90TmaWarpSpecializedAdapterINS1H_15DefaultEpilogueISK_SL_SL_NS1G_6thread17LinearCombinationISK_Li1EffLNS1L_9ScaleType4KindE0ELNS_15FloatRoundStyleE2ESK_EENS1_15EpilogueDefaultEEEEEvvEEEEvNT_6ParamsE:
        .type           _ZN7cutlass13device_kernelINS_4gemm6kernel13GemmUniversalIN4cute5tupleIJiiiiEEENS1_10collective13CollectiveMmaINS1_34MainloopSm90TmaGmmaWarpSpecializedILi11ENS5_IJNS4_1CILi2EEENSA_ILi1EEESC_EEENS1_35KernelTmaWarpSpecializedCooperativeEEENS5_IJNSA_ILi512EEENSA_ILi96EEENSA_ILi16EEEEEENS_6half_tENS5_IJlSC_lEEESK_SL_NS4_8TiledMMAINS4_8MMA_AtomIJNS4_4SM904GMMA25MMA_64x96x16_F32F16F16_SSILNSP_5MajorE0ELSR_0ELNSP_7ScaleInE1ELSS_1EEEEEENS4_6LayoutISD_NS5_IJSC_NSA_ILi0EEESW_EEEEENS5_IJNS4_10UnderscoreESZ_SZ_EEEEENS4_13SM90_TMA_LOADENS4_14ComposedLayoutINS4_7SwizzleILi1ELi4ELi3EEENS4_18smem_ptr_flag_bitsILi16EEENSV_INS5_IJNSA_ILi8EEESI_EEENS5_IJSI_SC_EEEEEEEvNS4_8identityENS4_23SM90_TMA_LOAD_MULTICASTES1C_vS1D_EENS_8epilogue10collective6detail29Sm90TmaWarpSpecializedAdapterINS1H_15DefaultEpilogueISK_SL_SL_NS1G_6thread17LinearCombinationISK_Li1EffLNS1L_9ScaleType4KindE0ELNS_15FloatRoundStyleE2ESK_EENS1_15EpilogueDefaultEEEEEvvEEEEvNT_6ParamsE,@function
        .size           _ZN7cutlass13device_kernelINS_4gemm6kernel13GemmUniversalIN4cute5tupleIJiiiiEEENS1_10collective13CollectiveMmaINS1_34MainloopSm90TmaGmmaWarpSpecializedILi11ENS5_IJNS4_1CILi2EEENSA_ILi1EEESC_EEENS1_35KernelTmaWarpSpecializedCooperativeEEENS5_IJNSA_ILi512EEENSA_ILi96EEENSA_ILi16EEEEEENS_6half_tENS5_IJlSC_lEEESK_SL_NS4_8TiledMMAINS4_8MMA_AtomIJNS4_4SM904GMMA25MMA_64x96x16_F32F16F16_SSILNSP_5MajorE0ELSR_0ELNSP_7ScaleInE1ELSS_1EEEEEENS4_6LayoutISD_NS5_IJSC_NSA_ILi0EEESW_EEEEENS5_IJNS4_10UnderscoreESZ_SZ_EEEEENS4_13SM90_TMA_LOADENS4_14ComposedLayoutINS4_7SwizzleILi1ELi4ELi3EEENS4_18smem_ptr_flag_bitsILi16EEENSV_INS5_IJNSA_ILi8EEESI_EEENS5_IJSI_SC_EEEEEEEvNS4_8identityENS4_23SM90_TMA_LOAD_MULTICASTES1C_vS1D_EENS_8epilogue10collective6detail29Sm90TmaWarpSpecializedAdapterINS1H_15DefaultEpilogueISK_SL_SL_NS1G_6thread17LinearCombinationISK_Li1EffLNS1L_9ScaleType4KindE0ELNS_15FloatRoundStyleE2ESK_EENS1_15EpilogueDefaultEEEEEvvEEEEvNT_6ParamsE,(.L_x_462 - _ZN7cutlass13device_kernelINS_4gemm6kernel13GemmUniversalIN4cute5tupleIJiiiiEEENS1_10collective13CollectiveMmaINS1_34MainloopSm90TmaGmmaWarpSpecializedILi11ENS5_IJNS4_1CILi2EEENSA_ILi1EEESC_EEENS1_35KernelTmaWarpSpecializedCooperativeEEENS5_IJNSA_ILi512EEENSA_ILi96EEENSA_ILi16EEEEEENS_6half_tENS5_IJlSC_lEEESK_SL_NS4_8TiledMMAINS4_8MMA_AtomIJNS4_4SM904GMMA25MMA_64x96x16_F32F16F16_SSILNSP_5MajorE0ELSR_0ELNSP_7ScaleInE1ELSS_1EEEEEENS4_6LayoutISD_NS5_IJSC_NSA_ILi0EEESW_EEEEENS5_IJNS4_10UnderscoreESZ_SZ_EEEEENS4_13SM90_TMA_LOADENS4_14ComposedLayoutINS4_7SwizzleILi1ELi4ELi3EEENS4_18smem_ptr_flag_bitsILi16EEENSV_INS5_IJNSA_ILi8EEESI_EEENS5_IJSI_SC_EEEEEEEvNS4_8identityENS4_23SM90_TMA_LOAD_MULTICASTES1C_vS1D_EENS_8epilogue10collective6detail29Sm90TmaWarpSpecializedAdapterINS1H_15DefaultEpilogueISK_SL_SL_NS1G_6thread17LinearCombinationISK_Li1EffLNS1L_9ScaleType4KindE0ELNS_15FloatRoundStyleE2ESK_EENS1_15EpilogueDefaultEEEEEvvEEEEvNT_6ParamsE)
        .other          _ZN7cutlass13device_kernelINS_4gemm6kernel13GemmUniversalIN4cute5tupleIJiiiiEEENS1_10collective13CollectiveMmaINS1_34MainloopSm90TmaGmmaWarpSpecializedILi11ENS5_IJNS4_1CILi2EEENSA_ILi1EEESC_EEENS1_35KernelTmaWarpSpecializedCooperativeEEENS5_IJNSA_ILi512EEENSA_ILi96EEENSA_ILi16EEEEEENS_6half_tENS5_IJlSC_lEEESK_SL_NS4_8TiledMMAINS4_8MMA_AtomIJNS4_4SM904GMMA25MMA_64x96x16_F32F16F16_SSILNSP_5MajorE0ELSR_0ELNSP_7ScaleInE1ELSS_1EEEEEENS4_6LayoutISD_NS5_IJSC_NSA_ILi0EEESW_EEEEENS5_IJNS4_10UnderscoreESZ_SZ_EEEEENS4_13SM90_TMA_LOADENS4_14ComposedLayoutINS4_7SwizzleILi1ELi4ELi3EEENS4_18smem_ptr_flag_bitsILi16EEENSV_INS5_IJNSA_ILi8EEESI_EEENS5_IJSI_SC_EEEEEEEvNS4_8identityENS4_23SM90_TMA_LOAD_MULTICASTES1C_vS1D_EENS_8epilogue10collective6detail29Sm90TmaWarpSpecializedAdapterINS1H_15DefaultEpilogueISK_SL_SL_NS1G_6thread17LinearCombinationISK_Li1EffLNS1L_9ScaleType4KindE0ELNS_15FloatRoundStyleE2ESK_EENS1_15EpilogueDefaultEEEEEvvEEEEvNT_6ParamsE,@"STO_CUDA_ENTRY STV_DEFAULT"
_ZN7cutlass13device_kernelINS_4gemm6kernel13GemmUniversalIN4cute5tupleIJiiiiEEENS1_10collective13CollectiveMmaINS1_34MainloopSm90TmaGmmaWarpSpecializedILi11ENS5_IJNS4_1CILi2EEENSA_ILi1EEESC_EEENS1_35KernelTmaWarpSpecializedCooperativeEEENS5_IJNSA_ILi512EEENSA_ILi96EEENSA_ILi16EEEEEENS_6half_tENS5_IJlSC_lEEESK_SL_NS4_8TiledMMAINS4_8MMA_AtomIJNS4_4SM904GMMA25MMA_64x96x16_F32F16F16_SSILNSP_5MajorE0ELSR_0ELNSP_7ScaleInE1ELSS_1EEEEEENS4_6LayoutISD_NS5_IJSC_NSA_ILi0EEESW_EEEEENS5_IJNS4_10UnderscoreESZ_SZ_EEEEENS4_13SM90_TMA_LOADENS4_14ComposedLayoutINS4_7SwizzleILi1ELi4ELi3EEENS4_18smem_ptr_flag_bitsILi16EEENSV_INS5_IJNSA_ILi8EEESI_EEENS5_IJSI_SC_EEEEEEEvNS4_8identityENS4_23SM90_TMA_LOAD_MULTICASTES1C_vS1D_EENS_8epilogue10collective6detail29Sm90TmaWarpSpecializedAdapterINS1H_15DefaultEpilogueISK_SL_SL_NS1G_6thread17LinearCombinationISK_Li1EffLNS1L_9ScaleType4KindE0ELNS_15FloatRoundStyleE2ESK_EENS1_15EpilogueDefaultEEEEEvvEEEEvNT_6ParamsE:
[----:B------:R-:W0:Y:S01]  /*0000*/  LDC R1, c[0x0][0x28] ;  /* 0x00000a00ff017b82 */ /* 0x000e220000000800 */
[----:B------:R-:W1:Y:S01]  /*0010*/  S2R R2, SR_TID.X ;  /* 0x0000000000027919 */ /* 0x000e620000002100 */
[----:B------:R-:W-:Y:S01]  /*0020*/  ELECT P0, URZ, PT ;  /* 0x00000000003f782f */ /* 0x000fe20003800000 */
[----:B------:R-:W-:Y:S01]  /*0030*/  BSSY B0, `(.L_x_0) ;  /* 0x0000015000007945 */ /* 0x000fe20003800000 */
[--C-:B-1----:R-:W-:Y:S02]  /*0040*/  SHF.R.U32.HI R0, RZ, 0x5, R2.reuse ;  /* 0x00000005ff007819 */ /* 0x102fe40000011602 */
[----:B------:R-:W-:-:S03]  /*0050*/  SHF.R.U32.HI R3, RZ, 0x7, R2 ;  /* 0x00000007ff037819 */ /* 0x000fc60000011602 */
[----:B------:R-:W1:Y:S04]  /*0060*/  SHFL.IDX PT, R4, R0, RZ, 0x1f ;  /* 0x00001fff00047589 */ /* 0x000e6800000e0000 */
[----:B------:R-:W2:Y:S01]  /*0070*/  SHFL.IDX PT, R3, R3, RZ, 0x1f ;  /* 0x00001fff03037589 */ /* 0x000ea200000e0000 */
[----:B-1----:R-:W-:Y:S02]  /*0080*/  R2UR UR9, R4 ;  /* 0x00000000040972ca */ /* 0x002fe400000e0000 */
[----:B--2---:R-:W-:-:S11]  /*0090*/  R2UR UR5, R3 ;  /* 0x00000000030572ca */ /* 0x004fd600000e0000 */
[----:B------:R-:W-:Y:S02]  /*00a0*/  USHF.R.S32.HI UR4, URZ, 0x1f, UR9 ;  /* 0x0000001f3f047899 */ /* 0x000fe40008011409 */
[----:B------:R-:W-:Y:S02]  /*00b0*/  ISETP.NE.OR P0, PT, RZ, UR9, !P0 ;  /* 0x00000009ff007c0c */ /* 0x000fe4000c705670 */
[----:B------:R-:W-:-:S04]  /*00c0*/  ULEA.HI UR4, UR4, UR9, URZ, 0x2 ;  /* 0x0000000904047291 */ /* 0x000fc8000f8f103f */
[----:B------:R-:W-:-:S04]  /*00d0*/  ULOP3.LUT UR4, UR4, 0xfffffffc, URZ, 0xc0, !UPT ;  /* 0xfffffffc04047892 */ /* 0x000fc8000f8ec03f */
[----:B------:R-:W-:-:S03]  /*00e0*/  UIADD3 UR9, UR9, -UR4, URZ ;  /* 0x8000000409097290 */ /* 0x000fc6000fffe03f */
[----:B0-----:R-:W-:Y:S09]  /*00f0*/  @P0 BRA `(.L_x_1) ;  /* 0x0000000000200947 */ /* 0x001ff20003800000 */
[----:B------:R-:W-:Y:S02]  /*0100*/  ULDC.64 UR6, c[0x0][0x198] ;  /* 0x0000660000067ab9 */ /* 0x000fe40000000a00 */
[----:B------:R-:W-:Y:S02]  /*0110*/  UIADD3 UR10, UP0, UR6, 0xf0, URZ ;  /* 0x000000f0060a7890 */ /* 0x000fe4000ff1e03f */
[----:B------:R-:W-:Y:S02]  /*0120*/  UIADD3 UR6, UP1, UR6, 0x1f0, URZ ;  /* 0x000001f006067890 */ /* 0x000fe4000ff3e03f */
[----:B------:R-:W-:Y:S02]  /*0130*/  UIADD3.X UR11, URZ, UR7, URZ, UP0, !UPT ;  /* 0x000000073f0b7290 */ /* 0x000fe400087fe43f */
[----:B------:R-:W-:-:S07]  /*0140*/  UIADD3.X UR7, URZ, UR7, URZ, UP1, !UPT ;  /* 0x000000073f077290 */ /* 0x000fce0008ffe43f */
[----:B------:R0:W-:Y:S02]  /*0150*/  UTMACCTL.PF [UR10] ;  /* 0x000000000a0079b9 */ /* 0x0001e40008040000 */
[----:B------:R0:W-:Y:S02]  /*0160*/  UTMACCTL.PF [UR6] ;  /* 0x00000000060079b9 */ /* 0x0001e40008040000 */
[----:B0-----:R-:W-:Y:S01]  /*0170*/  NOP ;  /* 0x0000000000007918 */ /* 0x001fe20000000000 */
.L_x_1:
[----:B------:R-:W-:Y:S05]  /*0180*/  BSYNC B0 ;  /* 0x0000000000007941 */ /* 0x000fea0003800000 */
.L_x_0:
[----:B------:R-:W0:Y:S01]  /*0190*/  SHFL.IDX PT, R3, R0, RZ, 0x1f ;  /* 0x00001fff00037589 */ /* 0x000e2200000e0000 */
[----:B------:R-:W-:Y:S01]  /*01a0*/  UISETP.NE.AND UP0, UPT, UR9, 0x3, UPT ;  /* 0x000000030900788c */ /* 0x000fe2000bf05270 */
[----:B------:R-:W-:Y:S01]  /*01b0*/  ISETP.NE.AND P1, PT, RZ, UR5, PT ;  /* 0x00000005ff007c0c */ /* 0x000fe2000bf25270 */
[----:B------:R-:W-:Y:S02]  /*01c0*/  UIADD3 UR16, UR5, -0x1, URZ ;  /* 0xffffffff05107890 */ /* 0x000fe4000fffe03f */
[----:B------:R-:W-:Y:S02]  /*01d0*/  UISETP.EQ.OR UP0, UPT, UR9, URZ, !UP0 ;  /* 0x0000003f0900728c */ /* 0x000fe4000c702670 */
[----:B------:R-:W-:Y:S02]  /*01e0*/  UISETP.GE.U32.AND UP1, UPT, UR16, 0x2, UPT ;  /* 0x000000021000788c */ /* 0x000fe4000bf26070 */
[----:B------:R-:W-:-:S04]  /*01f0*/  UISETP.EQ.AND UP0, UPT, UR5, URZ, UP0 ;  /* 0x0000003f0500728c */ /* 0x000fc80008702270 */
[----:B------:R-:W-:-:S04]  /*0200*/  USEL UR40, URZ, 0x1, !UP0 ;  /* 0x000000013f287887 */ /* 0x000fc8000c000000 */
[----:B------:R-:W-:Y:S01]  /*0210*/  USEL UR40, UR40, 0x2, UP1 ;  /* 0x0000000228287887 */ /* 0x000fe20008800000 */
[----:B0-----:R-:W-:-:S13]  /*0220*/  ISETP.NE.AND P0, PT, R3, RZ, PT ;  /* 0x000000ff0300720c */ /* 0x001fda0003f05270 */
[----:B------:R-:W-:Y:S05]  /*0230*/  @P0 BRA `(.L_x_2) ;  /* 0x00000000009c0947 */ /* 0x000fea0003800000 */
[----:B------:R-:W-:Y:S01]  /*0240*/  ELECT P0, URZ, PT ;  /* 0x00000000003f782f */ /* 0x000fe20003800000 */
[----:B------:R-:W-:-:S12]  /*0250*/  BSSY B0, `(.L_x_2) ;  /* 0x0000025000007945 */ /* 0x000fd80003800000 */
[----:B------:R-:W-:Y:S05]  /*0260*/  @!P0 BRA `(.L_x_3) ;  /* 0x00000000008c8947 */ /* 0x000fea0003800000 */
[----:B------:R-:W0:Y:S01]  /*0270*/  S2UR UR8, SR_CgaCtaId ;  /* 0x00000000000879c3 */ /* 0x000e220000008800 */
[----:B------:R-:W-:Y:S01]  /*0280*/  UMOV UR4, 0x400 ;  /* 0x0000040000047882 */ /* 0x000fe20000000000 */
[----:B------:R-:W-:Y:S01]  /*0290*/  UMOV UR5, 0x1 ;  /* 0x0000000100057882 */ /* 0x000fe20000000000 */
[----:B------:R-:W-:Y:S02]  /*02a0*/  UMOV UR6, 0x4 ;  /* 0x0000000400067882 */ /* 0x000fe40000000000 */
[----:B------:R-:W-:-:S04]  /*02b0*/  UIADD3 UR6, -UR6, 0x100000, URZ ;  /* 0x0010000006067890 */ /* 0x000fc8000fffe13f */
[----:B------:R-:W-:Y:S02]  /*02c0*/  USHF.L.U32 UR7, UR6, 0xb, URZ ;  /* 0x0000000b06077899 */ /* 0x000fe4000800063f */
[----:B------:R-:W-:Y:S02]  /*02d0*/  USHF.L.U32 UR6, UR6, 0x1, URZ ;  /* 0x0000000106067899 */ /* 0x000fe4000800063f */
[----:B0-----:R-:W-:Y:S02]  /*02e0*/  ULEA UR8, UR8, UR4, 0x18 ;  /* 0x0000000408087291 */ /* 0x001fe4000f8ec03f */
[----:B------:R-:W-:-:S04]  /*02f0*/  UIADD3 UR4, -UR5, 0x100000, URZ ;  /* 0x0010000005047890 */ /* 0x000fc8000fffe13f */
[----:B------:R-:W-:Y:S02]  /*0300*/  USHF.L.U32 UR5, UR4, 0xb, URZ ;  /* 0x0000000b04057899 */ /* 0x000fe4000800063f */
[----:B------:R-:W-:Y:S01]  /*0310*/  USHF.L.U32 UR4, UR4, 0x1, URZ ;  /* 0x0000000104047899 */ /* 0x000fe2000800063f */
[----:B------:R-:W0:Y:S11]  /*0320*/  FENCE.VIEW.ASYNC.S ;  /* 0x00000000000073c6 */ /* 0x000e360000000000 */
[----:B0-----:R0:W1:Y:S01]  /*0330*/  SYNCS.EXCH.64 URZ, [UR8], UR4 ;  /* 0x00000004083f75b2 */ /* 0x0010620008000100 */
[----:B------:R0:W2:Y:S01]  /*0340*/  SYNCS.EXCH.64 URZ, [UR8+0x58], UR6 ;  /* 0x00005806083f75b2 */ /* 0x0000a20008000100 */
[----:B------:R0:W3:Y:S01]  /*0350*/  SYNCS.EXCH.64 URZ, [UR8+0x8], UR4 ;  /* 0x00000804083f75b2 */ /* 0x0000e20008000100 */
[----:B------:R0:W4:Y:S01]  /*0360*/  SYNCS.EXCH.64 URZ, [UR8+0x60], UR6 ;  /* 0x00006006083f75b2 */ /* 0x0001220008000100 */
[----:B------:R0:W0:Y:S01]  /*0370*/  SYNCS.EXCH.64 URZ, [UR8+0x10], UR4 ;  /* 0x00001004083f75b2 */ /* 0x0000220008000100 */
        /* <DEDUP_REMOVED lines=17> */
[----:B------:R-:W-:Y:S01]  /*0490*/  NOP ;  /* 0x0000000000007918 */ /* 0x000fe20000000000 */
.L_x_3:
[----:B0-----:R-:W-:Y:S05]  /*04a0*/  BSYNC B0 ;  /* 0x0000000000007941 */ /* 0x001fea0003800000 */
.L_x_2:
[----:B------:R-:W0:Y:S01]  /*04b0*/  S2UR UR13, SR_CTAID.X ;  /* 0x00000000000d79c3 */ /* 0x000e220000002500 */
[----:B------:R-:W-:Y:S01]  /*04c0*/  SHF.R.S32.HI R5, RZ, 0x1f, R2 ;  /* 0x0000001fff057819 */ /* 0x000fe20000011402 */
[----:B------:R-:W5:Y:S01]  /*04d0*/  SHFL.IDX PT, R6, R0, RZ, 0x1f ;  /* 0x00001fff00067589 */ /* 0x000f6200000e0000 */
[----:B------:R-:W-:Y:S01]  /*04e0*/  ULDC UR4, c[0x0][0x150] ;  /* 0x0000540000047ab9 */ /* 0x000fe20000000800 */
[----:B------:R-:W-:Y:S02]  /*04f0*/  ELECT P0, URZ, PT ;  /* 0x00000000003f782f */ /* 0x000fe40003800000 */
[----:B------:R-:W-:Y:S01]  /*0500*/  LEA.HI R5, R5, R2, RZ, 0x7 ;  /* 0x0000000205057211 */ /* 0x000fe200078f38ff */
[----:B------:R-:W-:Y:S01]  /*0510*/  ULDC UR5, c[0x0][0x154] ;  /* 0x0000550000057ab9 */ /* 0x000fe20000000800 */
[----:B------:R-:W-:Y:S01]  /*0520*/  ULDC UR8, c[0x0][0x144] ;  /* 0x0000510000087ab9 */ /* 0x000fe20000000800 */
[----:B------:R-:W1:Y:S01]  /*0530*/  S2UR UR10, SR_CTAID.Y ;  /* 0x00000000000a79c3 */ /* 0x000e620000002600 */
[----:B------:R-:W-:Y:S01]  /*0540*/  LOP3.LUT R5, R5, 0xffffff80, RZ, 0xc0, !PT ;  /* 0xffffff8005057812 */ /* 0x000fe200078ec0ff */
[----:B------:R-:W-:Y:S01]  /*0550*/  NOP ;  /* 0x0000000000007918 */ /* 0x000fe20000000000 */
[----:B------:R-:W-:Y:S01]  /*0560*/  NOP ;  /* 0x0000000000007918 */ /* 0x000fe20000000000 */
[----:B------:R-:W-:Y:S01]  /*0570*/  ULDC UR11, c[0x0][0x148] ;  /* 0x00005200000b7ab9 */ /* 0x000fe20000000800 */
[----:B------:R-:W-:-:S02]  /*0580*/  IMAD.MOV.U32 R18, RZ, RZ, 0x1 ;  /* 0x00000001ff127424 */ /* 0x000fc400078e00ff */
[----:B------:R-:W-:-:S05]  /*0590*/  IMAD.IADD R5, R2, 0x1, -R5 ;  /* 0x0000000102057824 */ /* 0x000fca00078e0a05 */
[----:B------:R-:W-:Y:S02]  /*05a0*/  SHF.R.S32.HI R4, RZ, 0x1f, R5 ;  /* 0x0000001fff047819 */ /* 0x000fe40000011405 */
[----:B0-----:R-:W-:Y:S02]  /*05b0*/  I2FP.F32.U32 R7, UR13 ;  /* 0x0000000d00077c45 */ /* 0x001fe40008201000 */
[----:B------:R-:W-:Y:S02]  /*05c0*/  LEA.HI R4, R4, R5, RZ, 0x3 ;  /* 0x0000000504047211 */ /* 0x000fe400078f18ff */
[----:B-----5:R-:W-:Y:S01]  /*05d0*/  ISETP.NE.OR P0, PT, R6, RZ, !P0 ;  /* 0x000000ff0600720c */ /* 0x020fe20004705670 */
[----:B------:R-:W-:Y:S01]  /*05e0*/  FMUL R8, R7, UR4 ;  /* 0x0000000407087c20 */ /* 0x000fe20008400000 */
[--C-:B------:R-:W-:Y:S02]  /*05f0*/  SHF.R.S32.HI R0, RZ, 0x3, R4.reuse ;  /* 0x00000003ff007819 */ /* 0x100fe40000011404 */
[----:B------:R-:W-:-:S02]  /*0600*/  SHF.R.S32.HI R7, RZ, 0x1f, R4 ;  /* 0x0000001fff077819 */ /* 0x000fc40000011404 */
[----:B------:R-:W-:Y:S01]  /*0610*/  SHF.R.S32.HI R4, RZ, 0x1f, R3 ;  /* 0x0000001fff047819 */ /* 0x000fe20000011403 */
[----:B------:R-:W0:Y:S01]  /*0620*/  F2I.U32.TRUNC.NTZ R8, R8 ;  /* 0x0000000800087305 */ /* 0x000e22000020f000 */
[----:B------:R-:W-:Y:S02]  /*0630*/  LEA.HI R7, R7, R0, RZ, 0x2 ;  /* 0x0000000007077211 */ /* 0x000fe400078f10ff */
[----:B------:R-:W-:Y:S02]  /*0640*/  LEA.HI R4, R4, R3, RZ, 0x2 ;  /* 0x0000000304047211 */ /* 0x000fe400078f10ff */
[----:B------:R-:W-:Y:S01]  /*0650*/  LOP3.LUT R7, R7, 0xfffffffc, RZ, 0xc0, !PT ;  /* 0xfffffffc07077812 */ /* 0x000fe200078ec0ff */
[----:B------:R-:W-:Y:S01]  /*0660*/  VOTEU.ALL UP0, P0 ;  /* 0x00000000003f7886 */ /* 0x000fe20000000000 */
[----:B------:R-:W-:Y:S01]  /*0670*/  LOP3.LUT R4, R4, 0x3ffffffc, RZ, 0xc0, !PT ;  /* 0x3ffffffc04047812 */ /* 0x000fe200078ec0ff */
[----:B------:R-:W-:Y:S02]  /*0680*/  VOTEU.ALL UP1, P0 ;  /* 0x00000000003f7886 */ /* 0x000fe40000020000 */
[----:B------:R-:W-:Y:S01]  /*0690*/  IMAD.IADD R7, R0, 0x1, -R7 ;  /* 0x0000000100077824 */ /* 0x000fe200078e0a07 */
[----:B-1----:R-:W-:Y:S01]  /*06a0*/  I2FP.F32.U32 R0, UR10 ;  /* 0x0000000a00007c45 */ /* 0x002fe20008201000 */
[----:B------:R-:W-:Y:S01]  /*06b0*/  IMAD.IADD R4, R3, 0x1, -R4 ;  /* 0x0000000103047824 */ /* 0x000fe200078e0a04 */
[----:B------:R-:W1:Y:S01]  /*06c0*/  @!UP0 S2UR UR7, SR_CgaCtaId ;  /* 0x00000000000789c3 */ /* 0x000e620000008800 */
[----:B------:R-:W-:Y:S01]  /*06d0*/  @!UP0 UMOV UR6, 0x400 ;  /* 0x0000040000068882 */ /* 0x000fe20000000000 */
[----:B0-----:R-:W-:Y:S01]  /*06e0*/  R2UR UR4, R8 ;  /* 0x00000000080472ca */ /* 0x001fe200000e0000 */
[----:B------:R-:W-:-:S02]  /*06f0*/  IMAD R4, R4, 0x4, R7 ;  /* 0x0000000404047824 */ /* 0x000fc400078e0207 */
[----:B------:R-:W-:Y:S02]  /*0700*/  FMUL R6, R0, UR5 ;  /* 0x0000000500067c20 */ /* 0x000fe40008400000 */
[C---:B------:R-:W-:Y:S01]  /*0710*/  IMAD.SHL.U32 R19, R4.reuse, 0x4, RZ ;  /* 0x0000000404137824 */ /* 0x040fe200078e00ff */
[----:B------:R-:W-:-:S03]  /*0720*/  LEA.HI R0, R4, R4, RZ, 0x1 ;  /* 0x0000000404007211 */ /* 0x000fc600078f08ff */
[----:B------:R-:W0:Y:S01]  /*0730*/  F2I.U32.TRUNC.NTZ R6, R6 ;  /* 0x0000000600067305 */ /* 0x000e22000020f000 */
[----:B------:R-:W-:Y:S02]  /*0740*/  LOP3.LUT R3, R0, 0xfffffffe, RZ, 0xc0, !PT ;  /* 0xfffffffe00037812 */ /* 0x000fe400078ec0ff */
[C---:B------:R-:W-:Y:S01]  /*0750*/  LOP3.LUT R19, R4.reuse, 0xc, R19, 0x78, !PT ;  /* 0x0000000c04137812 */ /* 0x040fe200078e7813 */
[----:B------:R-:W-:Y:S02]  /*0760*/  UIADD3 UR4, -UR4, URZ, URZ ;  /* 0x0000003f04047290 */ /* 0x000fe4000fffe13f */
[----:B------:R-:W-:Y:S02]  /*0770*/  IMAD.IADD R3, R4, 0x1, -R3 ;  /* 0x0000000104037824 */ /* 0x000fe400078e0a03 */
[----:B------:R-:W-:-:S03]  /*0780*/  UIMAD UR8, UR8, UR4, UR13 ;  /* 0x00000004080872a4 */ /* 0x000fc6000f8e020d */
[----:B------:R-:W-:Y:S02]  /*0790*/  UMOV UR4, 0x20 ;  /* 0x0000002000047882 */ /* 0x000fe40000000000 */
[----:B------:R-:W-:-:S04]  /*07a0*/  @!UP0 UIADD3 UR4, -UR4, 0x100000, URZ ;  /* 0x0010000004048890 */ /* 0x000fc8000fffe13f */
[----:B------:R-:W-:Y:S02]  /*07b0*/  @!UP0 USHF.L.U32 UR5, UR4, 0xb, URZ ;  /* 0x0000000b04058899 */ /* 0x000fe4000800063f */
[----:B------:R-:W-:Y:S01]  /*07c0*/  @!UP0 USHF.L.U32 UR4, UR4, 0x1, URZ ;  /* 0x0000000104048899 */ /* 0x000fe2000800063f */
[----:B------:R-:W-:Y:S01]  /*07d0*/  ISETP.NE.AND P3, PT, R3, UR8, PT ;  /* 0x0000000803007c0c */ /* 0x000fe2000bf65270 */
[----:B-1----:R-:W-:Y:S01]  /*07e0*/  @!UP0 ULEA UR6, UR7, UR6, 0x18 ;  /* 0x0000000607068291 */ /* 0x002fe2000f8ec03f */
[----:B------:R-:W1:Y:S01]  /*07f0*/  LDC R3, c[0x0][0x140] ;  /* 0x00005000ff037b82 */ /* 0x000e620000000800 */
[----:B0-----:R-:W-:Y:S01]  /*0800*/  R2UR UR12, R6 ;  /* 0x00000000060c72ca */ /* 0x001fe200000e0000 */
[----:B------:R-:W-:Y:S01]  /*0810*/  VOTEU.ALL UP0, P0 ;  /* 0x00000000003f7886 */ /* 0x000fe20000000000 */
[----:B------:R-:W-:-:S04]  /*0820*/  LOP3.LUT P0, RZ, R5, 0x7, RZ, 0xc0, !PT ;  /* 0x0000000705ff7812 */ /* 0x000fc8000780c0ff */
[C---:B------:R-:W-:Y:S01]  /*0830*/  ISETP.LT.U32.AND P0, PT, R19.reuse, 0x2, !P0 ;  /* 0x000000021300780c */ /* 0x040fe20004701070 */
[----:B------:R-:W0:Y:S03]  /*0840*/  FENCE.VIEW.ASYNC.S ;  /* 0x00000000000073c6 */ /* 0x000e260000000000 */
[----:B0-----:R-:W0:Y:S01]  /*0850*/  @!UP0 SYNCS.EXCH.64 URZ, [UR6+0xc0], UR4 ;  /* 0x0000c004063f85b2 */ /* 0x001e220008000100 */
[----:B------:R-:W-:Y:S02]  /*0860*/  @P3 LEA.HI R0, R19, R19, RZ, 0x1 ;  /* 0x0000001313003211 */ /* 0x000fe400078f08ff */
[----:B------:R-:W-:Y:S02]  /*0870*/  UIADD3 UR12, -UR12, URZ, URZ ;  /* 0x0000003f0c0c7290 */ /* 0x000fe4000fffe13f */
[----:B------:R-:W-:Y:S02]  /*0880*/  @P3 SHF.R.S32.HI R0, RZ, 0x1, R0 ;  /* 0x00000001ff003819 */ /* 0x000fe40000011400 */
[----:B-1----:R-:W-:-:S02]  /*0890*/  ISETP.EQ.U32.AND P2, PT, R3, 0x1, PT ;  /* 0x000000010300780c */ /* 0x002fc40003f42070 */
[----:B------:R-:W-:Y:S01]  /*08a0*/  SEL R3, RZ, 0x1, !P0 ;  /* 0x00000001ff037807 */ /* 0x000fe20004000000 */
[----:B------:R1:W0:Y:S01]  /*08b0*/  @!UP1 SYNCS.EXCH.64 URZ, [UR6+0xc8], UR4 ;  /* 0x0000c804063f95b2 */ /* 0x0002220008000100 */
[----:B------:R-:W-:Y:S01]  /*08c0*/  NOP ;  /* 0x0000000000007918 */ /* 0x000fe20000000000 */
[----:B-1----:R-:W-:-:S06]  /*08d0*/  UIMAD UR4, UR11, UR12, UR10 ;  /* 0x0000000c0b0472a4 */ /* 0x002fcc000f8e020a */
[----:B------:R-:W-:-:S04]  /*08e0*/  @P3 ISETP.NE.AND P4, PT, R0, UR4, PT ;  /* 0x0000000400003c0c */ /* 0x000fc8000bf85270 */
[----:B------:R-:W-:-:S04]  /*08f0*/  @P3 SEL R18, RZ, 0x1, P4 ;  /* 0x00000001ff123807 */ /* 0x000fc80002000000 */
[----:B------:R-:W-:Y:S01]  /*0900*/  LOP3.LUT R18, R18, R3, RZ, 0xc0, !PT ;  /* 0x0000000312127212 */ /* 0x000fe200078ec0ff */
[----:B------:R-:W-:Y:S06]  /*0910*/  @!P2 BRA `(.L_x_4) ;  /* 0x000000000008a947 */ /* 0x000fec0003800000 */
[----:B0-234-:R-:W-:Y:S01]  /*0920*/  UCGABAR_ARV ;  /* 0x00000000000079c7 */ /* 0x01dfe20008000000 */
[----:B------:R-:W-:Y:S05]  /*0930*/  BRA `(.L_x_5) ;  /* 0x0000000000047947 */ /* 0x000fea0003800000 */
.L_x_4:
[----:B0-234-:R-:W-:Y:S01]  /*0940*/  NOP ;  /* 0x0000000000007918 */ /* 0x01dfe20000000000 */
.L_x_5:
[----:B------:R-:W-:Y:S01]  /*0950*/  ULDC UR4, c[0x0][0x65c] ;  /* 0x0001970000047ab9 */ /* 0x000fe20000000800 */
[----:B------:R-:W-:Y:S01]  /*0960*/  UMOV UR5, URZ ;  /* 0x0000003f00057c82 */ /* 0x000fe20008000000 */
[----:B------:R-:W-:-:S03]  /*0970*/  UISETP.NE.AND UP0, UPT, UR4, 0x1, UPT ;  /* 0x000000010400788c */ /* 0x000fc6000bf05270 */
[----:B------:R-:W-:Y:S01]  /*0980*/  UMOV UR4, UR13 ;  /* 0x0000000d00047c82 */ /* 0x000fe20008000000 */
[----:B------:R-:W-:Y:S02]  /*0990*/  UP2UR UR46, UPR, URZ, 0x1 ;  /* 0x000000013f2e7883 */ /* 0x000fe40008000000 */
[----:B------:R-:W-:Y:S02]  /*09a0*/  PLOP3.LUT P3, PT, PT, PT, UP0, 0x80, 0x0 ;  /* 0x000000000000781c */ /* 0x000fe40003f6f008 */
[----:B------:R-:W-:Y:S02]  /*09b0*/  PLOP3.LUT P4, PT, PT, PT, UP0, 0x80, 0x0 ;  /* 0x000000000000781c */ /* 0x000fe40003f8f008 */
[----:B------:R-:W-:Y:S01]  /*09c0*/  PLOP3.LUT P5, PT, PT, PT, UP0, 0x80, 0x0 ;  /* 0x000000000000781c */ /* 0x000fe20003faf008 */
[----:B------:R-:W-:Y:S01]  /*09d0*/  @UP0 ULDC UR14, c[0x0][0x10] ;  /* 0x00000400000e0ab9 */ /* 0x000fe20000000800 */
[----:B------:R-:W-:Y:S01]  /*09e0*/  @UP0 UMOV UR6, UR10 ;  /* 0x0000000a00060c82 */ /* 0x000fe20008000000 */
[----:B------:R-:W-:Y:S01]  /*09f0*/  @UP0 UMOV UR7, URZ ;  /* 0x0000003f00070c82 */ /* 0x000fe20008000000 */
[----:B------:R-:W-:Y:S01]  /*0a00*/  PLOP3.LUT P0, PT, PT, PT, UP0, 0x80, 0x0 ;  /* 0x000000000000781c */ /* 0x000fe20003f0f008 */
[----:B------:R-:W-:-:S03]  /*0a10*/  @UP0 UIMAD.WIDE.U32 UR14, UR13, UR14, UR6 ;  /* 0x0000000e0d0e02a5 */ /* 0x000fc6000f8e0006 */
[----:B------:R-:W-:Y:S01]  /*0a20*/  @!UP0 ULDC UR7, c[0x0][0xc] ;  /* 0x0000030000078ab9 */ /* 0x000fe20000000800 */
[----:B------:R-:W-:Y:S01]  /*0a30*/  @UP0 UMOV UR6, URZ ;  /* 0x0000003f00060c82 */ /* 0x000fe20008000000 */
[----:B------:R-:W-:Y:S01]  /*0a40*/  @!UP0 UIMAD.WIDE.U32 UR4, UR10, UR7, UR4 ;  /* 0x000000070a0482a5 */ /* 0x000fe2000f8e0004 */
[----:B------:R-:W-:Y:S01]  /*0a50*/  MOV R17, UR15 ;  /* 0x0000000f00117c02 */ /* 0x000fe20008000f00 */
[----:B------:R-:W-:Y:S01]  /*0a60*/  @UP0 UIADD3 UR6, UR15, UR6, URZ ;  /* 0x000000060f060290 */ /* 0x000fe2000fffe03f */
[----:B------:R-:W-:-:S03]  /*0a70*/  IMAD.U32 R16, RZ, RZ, UR14 ;  /* 0x0000000eff107e24 */ /* 0x000fc6000f8e00ff */
[----:B------:R-:W-:Y:S02]  /*0a80*/  IMAD.U32 R4, RZ, RZ, UR4 ;  /* 0x00000004ff047e24 */ /* 0x000fe4000f8e00ff */
[----:B------:R-:W-:Y:S02]  /*0a90*/  IMAD.U32 R7, RZ, RZ, UR5 ;  /* 0x00000005ff077e24 */ /* 0x000fe4000f8e00ff */
[----:B------:R-:W-:Y:S02]  /*0aa0*/  @P3 IMAD.U32 R17, RZ, RZ, UR6 ;  /* 0x00000006ff113e24 */ /* 0x000fe4000f8e00ff */
[----:B------:R-:W-:Y:S02]  /*0ab0*/  IMAD.U32 R5, RZ, RZ, UR5 ;  /* 0x00000005ff057e24 */ /* 0x000fe4000f8e00ff */
[----:B------:R-:W-:Y:S02]  /*0ac0*/  IMAD.U32 R6, RZ, RZ, UR4 ;  /* 0x00000004ff067e24 */ /* 0x000fe4000f8e00ff */
[----:B------:R-:W-:-:S02]  /*0ad0*/  @!P4 IMAD.MOV.U32 R16, RZ, RZ, R4 ;  /* 0x000000ffff10c224 */ /* 0x000fc400078e0004 */
[----:B------:R-:W-:Y:S01]  /*0ae0*/  @!P5 IMAD.MOV.U32 R17, RZ, RZ, R7 ;  /* 0x000000ffff11d224 */ /* 0x000fe200078e0007 */
[----:B------:R-:W-:Y:S06]  /*0af0*/  @!P2 BRA `(.L_x_6) ;  /* 0x00000000000ca947 */ /* 0x000fec0003800000 */
[----:B------:R-:W-:Y:S01]  /*0b00*/  UCGABAR_WAIT ;  /* 0x0000000000007dc7 */ /* 0x000fe20008000000 */
[----:B------:R-:W-:Y:S01]  /*0b10*/  CCTL.IVALL ;  /* 0x00000000ff00798f */ /* 0x000fe20002000000 */
[----:B------:R-:W-:Y:S05]  /*0b20*/  BRA `(.L_x_7) ;  /* 0x0000000000047947 */ /* 0x000fea0003800000 */
.L_x_6:
[----:B------:R-:W-:Y:S06]  /*0b30*/  BAR.SYNC.DEFER_BLOCKING 0x0 ;  /* 0x0000000000007b1d */ /* 0x000fec0000010000 */
.L_x_7:
[----:B------:R-:W-:Y:S05]  /*0b40*/  @!P1 BRA `(.L_x_8) ;  /* 0x000000e800f89947 */ /* 0x000fea0003800000 */
[----:B------:R-:W-:-:S06]  /*0b50*/  UISETP.GT.U32.AND UP0, UPT, UR16, 0x1, UPT ;  /* 0x000000011000788c */ /* 0x000fcc000bf04070 */
[----:B------:R-:W-:-:S13]  /*0b60*/  PLOP3.LUT P0, PT, PT, PT, UP0, 0x80, 0x0 ;  /* 0x000000000000781c */ /* 0x000fda0003f0f008 */
[----:B------:R-:W-:Y:S05]  /*0b70*/  @P0 EXIT ;  /* 0x000000000000094d */ /* 0x000fea0003800000 */
[----:B------:R-:W-:Y:S01]  /*0b80*/  ULDC.64 UR4, c[0x0][0x650] ;  /* 0x0001940000047ab9 */ /* 0x000fe20000000a00 */
[----:B------:R-:W-:Y:S01]  /*0b90*/  UMOV UR41, 0xffffffff ;  /* 0xffffffff00297882 */ /* 0x000fe20000000000 */
[----:B------:R-:W-:Y:S01]  /*0ba0*/  ISETP.GE.U32.AND P0, PT, R16, UR4, PT ;  /* 0x0000000410007c0c */ /* 0x000fe2000bf06070 */
[----:B------:R-:W-:Y:S01]  /*0bb0*/  UMOV UR42, 0xffffffff ;  /* 0xffffffff002a7882 */ /* 0x000fe20000000000 */
[----:B------:R-:W-:Y:S01]  /*0bc0*/  UMOV UR43, 0xffffffff ;  /* 0xffffffff002b7882 */ /* 0x000fe20000000000 */
[----:B------:R-:W-:Y:S02]  /*0bd0*/  PRMT R0, RZ, 0x7610, R0 ;  /* 0x00007610ff007816 */ /* 0x000fe40000000000 */
[----:B------:R-:W-:-:S13]  /*0be0*/  ISETP.GE.U32.AND.EX P0, PT, R17, UR5, PT, P0 ;  /* 0x0000000511007c0c */ /* 0x000fda000bf06100 */
[----:B------:R-:W-:Y:S05]  /*0bf0*/  @P0 BRA `(.L_x_9) ;  /* 0x0000000400480947 */ /* 0x000fea0003800000 */
[----:B------:R-:W-:Y:S01]  /*0c00*/  ULDC.64 UR16, c[0x0][0x628] ;  /* 0x00018a0000107ab9 */ /* 0x000fe20000000a00 */
[C---:B------:R-:W-:Y:S01]  /*0c10*/  R2UR UR19, R16.reuse ;  /* 0x00000000101372ca */ /* 0x040fe200000e0000 */
[----:B------:R-:W-:Y:S01]  /*0c20*/  ULDC UR18, c[0x0][0x630] ;  /* 0x00018c0000127ab9 */ /* 0x000fe20000000800 */
[----:B------:R-:W-:Y:S02]  /*0c30*/  ISETP.NE.U32.AND P0, PT, RZ, UR16, PT ;  /* 0x00000010ff007c0c */ /* 0x000fe4000bf05070 */
[----:B------:R-:W-:Y:S02]  /*0c40*/  R2UR UR4, R16 ;  /* 0x00000000100472ca */ /* 0x000fe400000e0000 */
[----:B------:R-:W-:Y:S02]  /*0c50*/  ISETP.NE.AND.EX P0, PT, RZ, UR17, PT, P0 ;  /* 0x00000011ff007c0c */ /* 0x000fe4000bf05300 */
[----:B------:R-:W-:-:S11]  /*0c60*/  R2UR UR5, R17 ;  /* 0x00000000110572ca */ /* 0x000fd600000e0000 */
[----:B------:R-:W-:Y:S05]  /*0c70*/  @!P0 BRA `(.L_x_10) ;  /* 0x0000000000308947 */ /* 0x000fea0003800000 */
[----:B------:R-:W-:Y:S01]  /*0c80*/  R2UR UR4, R16 ;  /* 0x00000000100472ca */ /* 0x000fe200000e0000 */
[----:B------:R-:W-:Y:S01]  /*0c90*/  ULDC UR9, c[0x0][0x634] ;  /* 0x00018d0000097ab9 */ /* 0x000fe20000000800 */
[----:B------:R-:W-:-:S11]  /*0ca0*/  R2UR UR13, R17 ;  /* 0x00000000110d72ca */ /* 0x000fd600000e0000 */
[----:B------:R-:W-:-:S04]  /*0cb0*/  UIADD3 UR9, UP0, UR4, UR9, URZ ;  /* 0x0000000904097290 */ /* 0x000fc8000ff1e03f */
[----:B------:R-:W-:-:S04]  /*0cc0*/  UIADD3.X UR13, URZ, UR13, URZ, UP0, !UPT ;  /* 0x0000000d3f0d7290 */ /* 0x000fc800087fe43f */
[----:B------:R-:W-:-:S04]  /*0cd0*/  UIMAD.WIDE.U32 UR4, UR13, UR16, URZ ;  /* 0x000000100d0472a5 */ /* 0x000fc8000f8e003f */
[----:B------:R-:W-:Y:S02]  /*0ce0*/  UIMAD.WIDE.U32 UR6, UP0, UR9, UR17, UR4 ;  /* 0x00000011090672a5 */ /* 0x000fe4000f800004 */
[----:B------:R-:W-:Y:S02]  /*0cf0*/  UIMAD.WIDE.U32 UR4, UR9, UR16, URZ ;  /* 0x00000010090472a5 */ /* 0x000fe4000f8e003f */
[----:B------:R-:W-:Y:S02]  /*0d00*/  UIADD3.X UR15, URZ, URZ, URZ, UP0, !UPT ;  /* 0x0000003f3f0f7290 */ /* 0x000fe400087fe43f */
[----:B------:R-:W-:Y:S01]  /*0d10*/  UIADD3 URZ, UP0, UR5, UR6, URZ ;  /* 0x00000006053f7290 */ /* 0x000fe2000ff1e03f */
[----:B------:R-:W-:-:S03]  /*0d20*/  UMOV UR14, UR7 ;  /* 0x00000007000e7c82 */ /* 0x000fc60008000000 */
[----:B------:R-:W-:-:S12]  /*0d30*/  UIMAD.WIDE.U32.X UR4, UR13, UR17, UR14, UP0 ;  /* 0x000000110d0472a5 */ /* 0x000fd800080e040e */
.L_x_10:
[----:B------:R-:W-:Y:S01]  /*0d40*/  USHF.R.U64 UR43, UR4, UR18, UR5 ;  /* 0x00000012042b7299 */ /* 0x000fe20008001205 */
[----:B------:R-:W-:Y:S01]  /*0d50*/  R2UR UR7, R17 ;  /* 0x00000000110772ca */ /* 0x000fe200000e0000 */
[----:B------:R-:W-:Y:S02]  /*0d60*/  USHF.R.U32.HI UR4, URZ, UR18, UR5 ;  /* 0x000000123f047299 */ /* 0x000fe40008011605 */
[----:B------:R-:W-:Y:S01]  /*0d70*/  UIADD3 UR5, UP0, URZ, -UR43, URZ ;  /* 0x8000002b3f057290 */ /* 0x000fe2000ff1e03f */
[----:B------:R-:W-:Y:S01]  /*0d80*/  ULDC.64 UR14, c[0x0][0x620] ;  /* 0x00018800000e7ab9 */ /* 0x000fe20000000a00 */
[----:B------:R-:W-:Y:S02]  /*0d90*/  UMOV UR6, UR19 ;  /* 0x0000001300067c82 */ /* 0x000fe40008000000 */
[----:B------:R-:W-:Y:S01]  /*0da0*/  UIADD3.X UR4, URZ, ~UR4, URZ, UP0, !UPT ;  /* 0x800000043f047290 */ /* 0x000fe200087fe43f */
[----:B------:R-:W-:Y:S01]  /*0db0*/  ULDC UR9, c[0x0][0x618] ;  /* 0x0001860000097ab9 */ /* 0x000fe20000000800 */
[----:B------:R-:W-:-:S02]  /*0dc0*/  UIMAD UR12, UR11, UR12, UR10 ;  /* 0x0000000c0b0c72a4 */ /* 0x000fc4000f8e020a */
[----:B------:R-:W-:Y:S02]  /*0dd0*/  UIMAD UR4, UR4, UR14, URZ ;  /* 0x0000000e040472a4 */ /* 0x000fe4000f8e023f */
[----:B------:R-:W-:Y:S02]  /*0de0*/  UIMAD.WIDE.U32 UR6, UR5, UR14, UR6 ;  /* 0x0000000e050672a5 */ /* 0x000fe4000f8e0006 */
[----:B------:R-:W-:Y:S01]  /*0df0*/  UIMAD UR4, UR5, UR15, UR4 ;  /* 0x0000000f050472a4 */ /* 0x000fe2000f8e0204 */
[----:B------:R-:W-:Y:S01]  /*0e00*/  ULDC UR10, c[0x0][0x608] ;  /* 0x00018200000a7ab9 */ /* 0x000fe20000000800 */
[----:B------:R-:W-:Y:S02]  /*0e10*/  ULDC UR18, c[0x0][0x658] ;  /* 0x0001960000127ab9 */ /* 0x000fe40000000800 */
[----:B------:R-:W-:Y:S01]  /*0e20*/  UIADD3 UR7, UR7, UR4, URZ ;  /* 0x0000000407077290 */ /* 0x000fe2000fffe03f */
[----:B------:R-:W-:Y:S02]  /*0e30*/  UMOV UR11, 0xffffffff ;  /* 0xffffffff000b7882 */ /* 0x000fe40000000000 */
[----:B------:R-:W-:Y:S01]  /*0e40*/  ULDC.64 UR4, c[0x0][0x640] ;  /* 0x0001900000047ab9 */ /* 0x000fe20000000a00 */
[----:B------:R-:W-:Y:S01]  /*0e50*/  USHF.R.U64 UR16, UR6, UR9, UR7 ;  /* 0x0000000906107299 */ /* 0x000fe20008001207 */
[----:B------:R-:W-:Y:S01]  /*0e60*/  ISETP.NE.U32.AND P0, PT, RZ, UR4, PT ;  /* 0x00000004ff007c0c */ /* 0x000fe2000bf05070 */
[----:B------:R-:W-:-:S02]  /*0e70*/  USHF.R.U32.HI UR7, URZ, UR9, UR7 ;  /* 0x000000093f077299 */ /* 0x000fc40008011607 */
[----:B------:R-:W-:Y:S01]  /*0e80*/  USHF.L.U32 UR6, UR11, UR18, URZ ;  /* 0x000000120b067299 */ /* 0x000fe2000800063f */
[----:B------:R-:W-:Y:S01]  /*0e90*/  ISETP.NE.AND.EX P0, PT, RZ, UR5, PT, P0 ;  /* 0x00000005ff007c0c */ /* 0x000fe2000bf05300 */
[----:B------:R-:W-:Y:S02]  /*0ea0*/  USHF.R.U64 UR22, UR16, UR10, UR7 ;  /* 0x0000000a10167299 */ /* 0x000fe40008001207 */
[----:B------:R-:W-:Y:S02]  /*0eb0*/  USHF.R.U32.HI UR7, URZ, UR10, UR7 ;  /* 0x0000000a3f077299 */ /* 0x000fe40008011607 */
[----:B------:R-:W-:Y:S02]  /*0ec0*/  UISETP.NE.AND UP1, UPT, UR46, URZ, UPT ;  /* 0x0000003f2e00728c */ /* 0x000fe4000bf25270 */
[----:B------:R-:W-:Y:S01]  /*0ed0*/  USHF.R.U64 UR23, UR22, UR18, UR7 ;  /* 0x0000001216177299 */ /* 0x000fe20008001207 */
[----:B------:R-:W-:Y:S01]  /*0ee0*/  ULDC UR17, c[0x0][0x600] ;  /* 0x0001800000117ab9 */ /* 0x000fe20000000800 */
[----:B------:R-:W-:-:S02]  /*0ef0*/  ULOP3.LUT UR13, URZ, UR6, URZ, 0x33, !UPT ;  /* 0x000000063f0d7292 */ /* 0x000fc4000f8e333f */
[----:B------:R-:W-:Y:S02]  /*0f00*/  UIADD3 UR15, UR17, -0x1, URZ ;  /* 0xffffffff110f7890 */ /* 0x000fe4000fffe03f */
[----:B------:R-:W-:Y:S02]  /*0f10*/  USEL UR12, UR8, UR12, !UP1 ;  /* 0x0000000c080c7287 */ /* 0x000fe4000c800000 */
[----:B------:R-:W-:Y:S01]  /*0f20*/  USHF.R.U32.HI UR7, URZ, UR18, UR7 ;  /* 0x000000123f077299 */ /* 0x000fe20008011607 */
[----:B------:R-:W-:Y:S01]  /*0f30*/  ULDC UR19, c[0x0][0x648] ;  /* 0x0001920000137ab9 */ /* 0x000fe20000000800 */
[----:B------:R-:W-:Y:S01]  /*0f40*/  ULDC UR20, c[0x0][0x638] ;  /* 0x00018e0000147ab9 */ /* 0x000fe20000000800 */
[----:B------:R-:W-:Y:S01]  /*0f50*/  UMOV UR21, 0x1 ;  /* 0x0000000100157882 */ /* 0x000fe20000000000 */
[----:B------:R-:W-:Y:S01]  /*0f60*/  UMOV UR6, UR23 ;  /* 0x0000001700067c82 */ /* 0x000fe20008000000 */
[----:B------:R-:W-:Y:S07]  /*0f70*/  @!P0 BRA `(.L_x_11) ;  /* 0x0000000000308947 */ /* 0x000fee0003800000 */
[----:B------:R-:W-:Y:S02]  /*0f80*/  ULDC UR10, c[0x0][0x64c] ;  /* 0x00019300000a7ab9 */ /* 0x000fe40000000800 */
        /* <DEDUP_REMOVED lines=8> */
[----:B------:R-:W-:-:S07]  /*1010*/  UIMAD.WIDE.U32.X UR4, UR14, UR5, UR10, UP0 ;  /* 0x000000050e0472a5 */ /* 0x000fce00080e040a */
[----:B------:R-:W-:Y:S01]  /*1020*/  UMOV UR6, UR4 ;  /* 0x0000000400067c82 */ /* 0x000fe20008000000 */
[----:B------:R-:W-:-:S05]  /*1030*/  UMOV UR7, UR5 ;  /* 0x0000000500077c82 */ /* 0x000fca0008000000 */
.L_x_11:
[----:B------:R-:W-:Y:S01]  /*1040*/  USHF.R.U64 UR5, UR6, UR19, UR7 ;  /* 0x0000001306057299 */ /* 0x000fe20008001207 */
[----:B------:R-:W-:Y:S01]  /*1050*/  IMAD.MOV.U32 R0, RZ, RZ, 0x1 ;  /* 0x00000001ff007424 */ /* 0x000fe200078e00ff */
[----:B------:R-:W-:Y:S02]  /*1060*/  USHF.L.U32 UR4, UR21, UR18, URZ ;  /* 0x0000001215047299 */ /* 0x000fe4000800063f */
[----:B------:R-:W-:Y:S02]  /*1070*/  ULOP3.LUT UR13, UR22, UR13, URZ, 0xc0, !UPT ;  /* 0x0000000d160d7292 */ /* 0x000fe4000f8ec03f */
[----:B------:R-:W-:Y:S02]  /*1080*/  UIADD3 UR6, -UR5, URZ, URZ ;  /* 0x0000003f05067290 */ /* 0x000fe4000fffe13f */
[----:B------:R-:W-:Y:S02]  /*1090*/  UIMAD UR13, UR4, UR5, UR13 ;  /* 0x00000005040d72a4 */ /* 0x000fe4000f8e020d */
[----:B------:R-:W-:-:S02]  /*10a0*/  ULOP3.LUT UR15, UR16, UR15, URZ, 0xc0, !UPT ;  /* 0x0000000f100f7292 */ /* 0x000fc4000f8ec03f */
[----:B------:R-:W-:Y:S01]  /*10b0*/  UIMAD UR4, UR6, UR20, UR23 ;  /* 0x00000014060472a4 */ /* 0x000fe2000f8e0217 */
[----:B------:R-:W-:Y:S01]  /*10c0*/  ULDC UR5, c[0x0][0x610] ;  /* 0x0001840000057ab9 */ /* 0x000fe20000000800 */
[----:B------:R-:W-:Y:S02]  /*10d0*/  UISETP.NE.AND UP0, UPT, UR46, URZ, UPT ;  /* 0x0000003f2e00728c */ /* 0x000fe4000bf05270 */
[----:B------:R-:W-:Y:S02]  /*10e0*/  UIMAD UR12, UR13, UR5, UR12 ;  /* 0x000000050d0c72a4 */ /* 0x000fe4000f8e020c */
[----:B------:R-:W-:-:S04]  /*10f0*/  UIMAD UR4, UR4, UR17, UR15 ;  /* 0x00000011040472a4 */ /* 0x000fc8000f8e020f */
[----:B------:R-:W-:Y:S02]  /*1100*/  USEL UR42, UR4, UR12, !UP0 ;  /* 0x0000000c042a7287 */ /* 0x000fe4000c000000 */
[----:B------:R-:W-:-:S12]  /*1110*/  USEL UR41, UR12, UR4, !UP0 ;  /* 0x000000040c297287 */ /* 0x000fd8000c000000 */
.L_x_9:
[----:B------:R-:W-:-:S08]  /*1120*/  NOP ;  /* 0x0000000000007918 */ /* 0x000fd00000000000 */
[----:B------:R-:W0:Y:S02]  /*1130*/  USETMAXREG.TRY_ALLOC.CTAPOOL UP0, 0xe8 ;  /* 0x000000e8000079c8 */ /* 0x000e240008000600 */
[----:B0-----:R-:W-:-:S13]  /*1140*/  PLOP3.LUT P0, PT, PT, PT, UP0, 0x80, 0x0 ;  /* 0x000000000000781c */ /* 0x001fda0003f0f008 */
[----:B------:R-:W-:Y:S05]  /*1150*/  @!P0 BRA `(.L_x_9) ;  /* 0xfffffffc00f08947 */ /* 0x000fea000383ffff */
[----:B------:R-:W-:Y:S01]  /*1160*/  ULDC.64 UR4, c[0x0][0x598] ;  /* 0x0001660000047ab9 */ /* 0x000fe20000000a00 */
[----:B------:R-:W-:Y:S01]  /*1170*/  ULDC.64 UR36, c[0x0][0x208] ;  /* 0x0000820000247ab9 */ /* 0x000fe20000000a00 */
[----:B------:R-:W-:-:S04]  /*1180*/  ISETP.NE.U32.AND P0, PT, RZ, UR4, PT ;  /* 0x00000004ff007c0c */ /* 0x000fc8000bf05070 */
[----:B------:R-:W-:-:S13]  /*1190*/  ISETP.NE.AND.EX P0, PT, RZ, UR5, PT, P0 ;  /* 0x00000005ff007c0c */ /* 0x000fda000bf05300 */
[----:B------:R-:W-:Y:S05]  /*11a0*/  @!P0 BRA `(.L_x_12) ;  /* 0x00000000001c8947 */ /* 0x000fea0003800000 */
[----:B------:R-:W0:Y:S02]  /*11b0*/  LDC.64 R4, c[0x0][0x598] ;  /* 0x00016600ff047b82 */ /* 0x000e240000000a00 */
[----:B0-----:R-:W2:Y:S02]  /*11c0*/  LDG.E.64 R4, desc[UR36][R4.64] ;  /* 0x0000002404047981 */ /* 0x001ea4000c1e1b00 */
[----:B--2---:R-:W-:-:S04]  /*11d0*/  ISETP.NE.U32.AND P0, PT, R4, RZ, PT ;  /* 0x000000ff0400720c */ /* 0x004fc80003f05070 */
[----:B------:R-:W-:-:S13]  /*11e0*/  ISETP.NE.AND.EX P0, PT, R5, RZ, PT, P0 ;  /* 0x000000ff0500720c */ /* 0x000fda0003f05300 */
[----:B------:R-:W-:Y:S05]  /*11f0*/  @!P0 BRA `(.L_x_12) ;  /* 0x0000000000088947 */ /* 0x000fea0003800000 */
[----:B------:R0:W5:Y:S01]  /*1200*/  LD.E R22, desc[UR36][R4.64] ;  /* 0x0000002404167980 */ /* 0x000162000c101900 */
[----:B------:R-:W-:Y:S05]  /*1210*/  BRA `(.L_x_13) ;  /* 0x0000000000247947 */ /* 0x000fea0003800000 */
.L_x_12:
[----:B------:R-:W-:Y:S02]  /*1220*/  ULDC.64 UR4, c[0x0][0x588] ;  /* 0x0001620000047ab9 */ /* 0x000fe40000000a00 */
[----:B------:R-:W-:-:S04]  /*1230*/  ISETP.NE.U32.AND P0, PT, RZ, UR4, PT ;  /* 0x00000004ff007c0c */ /* 0x000fc8000bf05070 */
[----:B------:R-:W-:-:S13]  /*1240*/  ISETP.NE.AND.EX P0, PT, RZ, UR5, PT, P0 ;  /* 0x00000005ff007c0c */ /* 0x000fda000bf05300 */
[----:B------:R-:W-:Y:S05]  /*1250*/  @!P0 BRA `(.L_x_14) ;  /* 0x00000000000c8947 */ /* 0x000fea0003800000 */
[----:B------:R-:W0:Y:S02]  /*1260*/  LDC.64 R22, c[0x0][0x588] ;  /* 0x00016200ff167b82 */ /* 0x000e240000000a00 */
[----:B0-----:R1:W5:Y:S01]  /*1270*/  LDG.E R22, desc[UR36][R22.64] ;  /* 0x0000002416167981 */ /* 0x001362000c1e1900 */
[----:B------:R-:W-:Y:S05]  /*1280*/  BRA `(.L_x_13) ;  /* 0x0000000000087947 */ /* 0x000fea0003800000 */
.L_x_14:
[----:B------:R-:W-:Y:S02]  /*1290*/  ULDC UR4, c[0x0][0x580] ;  /* 0x0001600000047ab9 */ /* 0x000fe40000000800 */
[----:B------:R-:W-:-:S07]  /*12a0*/  MOV R22, UR4 ;  /* 0x0000000400167c02 */ /* 0x000fce0008000f00 */
.L_x_13:
[----:B------:R-:W-:Y:S02]  /*12b0*/  ULDC.64 UR4, c[0x0][0x5a0] ;  /* 0x0001680000047ab9 */ /* 0x000fe40000000a00 */
[----:B------:R-:W-:-:S04]  /*12c0*/  ISETP.NE.U32.AND P0, PT, RZ, UR4, PT ;  /* 0x00000004ff007c0c */ /* 0x000fc8000bf05070 */
[----:B------:R-:W-:-:S13]  /*12d0*/  ISETP.NE.AND.EX P0, PT, RZ, UR5, PT, P0 ;  /* 0x00000005ff007c0c */ /* 0x000fda000bf05300 */
[----:B------:R-:W-:Y:S05]  /*12e0*/  @!P0 BRA `(.L_x_15) ;  /* 0x00000000001c8947 */ /* 0x000fea0003800000 */
[----:B0-----:R-:W0:Y:S02]  /*12f0*/  LDC.64 R4, c[0x0][0x5a0] ;  /* 0x00016800ff047b82 */ /* 0x001e240000000a00 */
[----:B0-----:R-:W2:Y:S02]  /*1300*/  LDG.E.64 R4, desc[UR36][R4.64] ;  /* 0x0000002404047981 */ /* 0x001ea4000c1e1b00 */
[----:B--2---:R-:W-:-:S04]  /*1310*/  ISETP.NE.U32.AND P0, PT, R4, RZ, PT ;  /* 0x000000ff0400720c */ /* 0x004fc80003f05070 */
[----:B------:R-:W-:-:S13]  /*1320*/  ISETP.NE.AND.EX P0, PT, R5, RZ, PT, P0 ;  /* 0x000000ff0500720c */ /* 0x000fda0003f05300 */
[----:B------:R-:W-:Y:S05]  /*1330*/  @!P0 BRA `(.L_x_15) ;  /* 0x0000000000088947 */ /* 0x000fea0003800000 */
[----:B-1----:R0:W5:Y:S01]  /*1340*/  LD.E R23, desc[UR36][R4.64] ;  /* 0x0000002404177980 */ /* 0x002162000c101900 */
[----:B------:R-:W-:Y:S05]  /*1350*/  BRA `(.L_x_16) ;  /* 0x0000000000247947 */ /* 0x000fea0003800000 */
.L_x_15:
[----:B------:R-:W-:Y:S02]  /*1360*/  ULDC.64 UR4, c[0x0][0x590] ;  /* 0x0001640000047ab9 */ /* 0x000fe40000000a00 */
[----:B------:R-:W-:-:S04]  /*1370*/  ISETP.NE.U32.AND P0, PT, RZ, UR4, PT ;  /* 0x00000004ff007c0c */ /* 0x000fc8000bf05070 */
[----:B------:R-:W-:-:S13]  /*1380*/  ISETP.NE.AND.EX P0, PT, RZ, UR5, PT, P0 ;  /* 0x00000005ff007c0c */ /* 0x000fda000bf05300 */
[----:B------:R-:W-:Y:S05]  /*1390*/  @!P0 BRA `(.L_x_17) ;  /* 0x00000000000c8947 */ /* 0x000fea0003800000 */
[----:B0-----:R-:W1:Y:S02]  /*13a0*/  LDC.64 R4, c[0x0][0x590] ;  /* 0x00016400ff047b82 */ /* 0x001e640000000a00 */
[----:B-1----:R1:W5:Y:S01]  /*13b0*/  LDG.E R23, desc[UR36][R4.64] ;  /* 0x0000002404177981 */ /* 0x002362000c1e1900 */
[----:B------:R-:W-:Y:S05]  /*13c0*/  BRA `(.L_x_16) ;  /* 0x0000000000087947 */ /* 0x000fea0003800000 */
.L_x_17:
[----:B------:R-:W-:Y:S02]  /*13d0*/  ULDC UR4, c[0x0][0x584] ;  /* 0x0001610000047ab9 */ /* 0x000fe40000000800 */
[----:B-1----:R-:W-:-:S07]  /*13e0*/  IMAD.U32 R23, RZ, RZ, UR4 ;  /* 0x00000004ff177e24 */ /* 0x002fce000f8e00ff */
.L_x_16:
[----:B------:R-:W-:-:S13]  /*13f0*/  LOP3.LUT P0, RZ, R0, 0xff, RZ, 0xc0, !PT ;  /* 0x000000ff00ff7812 */ /* 0x000fda000780c0ff */
[----:B------:R-:W-:Y:S05]  /*1400*/  @!P0 EXIT ;  /* 0x000000000000894d */ /* 0x000fea0003800000 */
[----:B------:R-:W-:Y:S01]  /*1410*/  ULDC UR4, c[0x0][0x28c] ;  /* 0x0000a30000047ab9 */ /* 0x000fe20000000800 */
[----:B------:R-:W-:Y:S01]  /*1420*/  UMOV UR38, URZ ;  /* 0x0000003f00267c82 */ /* 0x000fe20008000000 */
[----:B------:R-:W-:Y:S01]  /*1430*/  UIADD3 UR4, UR4, 0xf, URZ ;  /* 0x0000000f04047890 */ /* 0x000fe2000fffe03f */
[----:B------:R-:W-:-:S03]  /*1440*/  UMOV UR39, URZ ;  /* 0x0000003f00277c82 */ /* 0x000fc60008000000 */
[----:B------:R-:W-:-:S04]  /*1450*/  USHF.R.S32.HI UR5, URZ, 0x1f, UR4 ;  /* 0x0000001f3f057899 */ /* 0x000fc80008011404 */
[----:B------:R-:W-:-:S04]  /*1460*/  ULEA.HI UR5, UR5, UR4, URZ, 0x4 ;  /* 0x0000000405057291 */ /* 0x000fc8000f8f203f */
[----:B------:R-:W-:-:S12]  /*1470*/  USHF.R.S32.HI UR44, URZ, 0x4, UR5 ;  /* 0x000000043f2c7899 */ /* 0x000fd80008011405 */
.L_x_413:
[----:B------:R-:W-:Y:S01]  /*1480*/  LOP3.LUT R0, R2, 0x80, RZ, 0xc0, !PT ;  /* 0x0000008002007812 */ /* 0x000fe200078ec0ff */
[----:B--2---:R-:W2:Y:S01]  /*1490*/  S2UR UR6, SR_CgaCtaId ;  /* 0x00000000000679c3 */ /* 0x004ea20000008800 */
[----:B------:R-:W-:Y:S02]  /*14a0*/  UMOV UR45, 0x400 ;  /* 0x00000400002d7882 */ /* 0x000fe40000000000 */
[----:B------:R-:W-:-:S06]  /*14b0*/  SHF.R.U32.HI R0, RZ, 0x7, R0 ;  /* 0x00000007ff007819 */ /* 0x000fcc0000011600 */
[----:B---3--:R-:W3:Y:S01]  /*14c0*/  SHFL.IDX PT, R0, R0, RZ, 0x1f ;  /* 0x00001fff00007589 */ /* 0x008ee200000e0000 */
[----:B--2---:R-:W-:Y:S01]  /*14d0*/  ULEA UR45, UR6, UR45, 0x18 ;  /* 0x0000002d062d7291 */ /* 0x004fe2000f8ec03f */
[----:B---3--:R-:W-:-:S13]  /*14e0*/  R2UR UR4, R0 ;  /* 0x00000000000472ca */ /* 0x008fda00000e0000 */
[----:B------:R-:W-:-:S04]  /*14f0*/  ULEA.HI UR5, UR4, UR4, URZ, 0x1 ;  /* 0x0000000404057291 */ /* 0x000fc8000f8f083f */
[----:B------:R-:W-:-:S04]  /*1500*/  ULOP3.LUT UR5, UR5, 0x1ffffe, URZ, 0xc0, !UPT ;  /* 0x001ffffe05057892 */ /* 0x000fc8000f8ec03f */
[----:B------:R-:W-:-:S03]  /*1510*/  UIADD3 UR5, UR4, -UR5, URZ ;  /* 0x8000000504057290 */ /* 0x000fc6000fffe03f */
[----:B------:R-:W-:Y:S01]  /*1520*/  ULDC UR4, c[0x0][0x28c] ;  /* 0x0000a30000047ab9 */ /* 0x000fe20000000800 */
[----:B------:R-:W-:Y:S01]  /*1530*/  ULEA UR5, UR5, UR45, 0xb ;  /* 0x0000002d05057291 */ /* 0x000fe2000f8e583f */
[----:B------:R-:W-:-:S03]  /*1540*/  ISETP.LT.AND P0, PT, RZ, UR4, PT ;  /* 0x00000004ff007c0c */ /* 0x000fc6000bf01270 */
[----:B------:R-:W-:-:S04]  /*1550*/  UIADD3 UR5, UR5, 0x180, URZ ;  /* 0x0000018005057890 */ /* 0x000fc8000fffe03f */
[----:B------:R-:W-:-:S04]  /*1560*/  USHF.R.U32.HI UR5, URZ, 0x4, UR5 ;  /* 0x000000043f057899 */ /* 0x000fc80008011605 */
[----:B------:R-:W-:Y:S02]  /*1570*/  ULOP3.LUT UR47, UR5, 0x3fff, URZ, 0xc0, !UPT ;  /* 0x00003fff052f7892 */ /* 0x000fe4000f8ec03f */
[----:B-1--45:R-:W-:Y:S10]  /*1580*/  @P0 BRA `(.L_x_18) ;  /* 0x0000000000400947 */ /* 0x032ff40003800000 */
[----:B------:R-:W-:Y:S01]  /*1590*/  MOV R0, 0x0 ;  /* 0x0000000000007802 */ /* 0x000fe20000000f00 */
[----:B------:R-:W-:Y:S01]  /*15a0*/  ULDC.64 UR4, c[0x4][0x68] ;  /* 0x01001a0000047ab9 */ /* 0x000fe20000000a00 */
[----:B------:R-:W-:Y:S01]  /*15b0*/  ULDC.64 UR6, c[0x4][0x8] ;  /* 0x0100020000067ab9 */ /* 0x000fe20000000a00 */
[----:B01----:R-:W-:Y:S01]  /*15c0*/  IMAD.U32 R4, RZ, RZ, UR4 ;  /* 0x00000004ff047e24 */ /* 0x003fe2000f8e00ff */
[----:B------:R0:W1:Y:S01]  /*15d0*/  LDC.64 R14, c[0x4][R0] ;  /* 0x01000000000e7b82 */ /* 0x0000620000000a00 */
[----:B------:R-:W-:Y:S01]  /*15e0*/  IMAD.U32 R5, RZ, RZ, UR5 ;  /* 0x00000005ff057e24 */ /* 0x000fe2000f8e00ff */
[----:B------:R-:W-:Y:S01]  /*15f0*/  ULDC.64 UR4, c[0x4][0x70] ;  /* 0x01001c0000047ab9 */ /* 0x000fe20000000a00 */
[----:B------:R-:W-:Y:S01]  /*1600*/  IMAD.U32 R10, RZ, RZ, UR6 ;  /* 0x00000006ff0a7e24 */ /* 0x000fe2000f8e00ff */
[----:B------:R-:W-:Y:S01]  /*1610*/  MOV R12, 0x1 ;  /* 0x00000001000c7802 */ /* 0x000fe20000000f00 */
[----:B------:R-:W-:Y:S02]  /*1620*/  IMAD.U32 R6, RZ, RZ, UR4 ;  /* 0x00000004ff067e24 */ /* 0x000fe4000f8e00ff */
[----:B------:R-:W-:-:S02]  /*1630*/  IMAD.U32 R7, RZ, RZ, UR5 ;  /* 0x00000005ff077e24 */ /* 0x000fc4000f8e00ff */
[----:B------:R-:W-:Y:S02]  /*1640*/  IMAD.U32 R11, RZ, RZ, UR7 ;  /* 0x00000007ff0b7e24 */ /* 0x000fe4000f8e00ff */
[----:B------:R-:W-:Y:S02]  /*1650*/  IMAD.MOV.U32 R8, RZ, RZ, 0x1e1 ;  /* 0x000001e1ff087424 */ /* 0x000fe400078e00ff */
[----:B0-----:R-:W-:-:S07]  /*1660*/  IMAD.MOV.U32 R13, RZ, RZ, RZ ;  /* 0x000000ffff0d7224 */ /* 0x001fce00078e00ff */
[----:B------:R-:W-:-:S07]  /*1670*/  LEPC R20, `(.L_x_18) ;  /* 0x000000001014794e */ /* 0x000fce0000000000 */
[----:B-1---5:R-:W-:Y:S05]  /*1680*/  CALL.ABS.NOINC R14 ;  /* 0x000000000e007343 */ /* 0x022fea0003c00000 */
.L_x_18:
[----:B------:R-:W-:-:S06]  /*1690*/  ULOP3.LUT UR4, UR40, 0x1, URZ, 0xfc, !UPT ;  /* 0x0000000128047892 */ /* 0x000fcc000f8efc3f */
[----:B------:R-:W-:-:S05]  /*16a0*/  IMAD.U32 R0, RZ, RZ, UR4 ;  /* 0x00000004ff007e24 */ /* 0x000fca000f8e00ff */
[----:B------:R-:W-:-:S13]  /*16b0*/  ISETP.NE.AND P0, PT, R0, 0x3, PT ;  /* 0x000000030000780c */ /* 0x000fda0003f05270 */
[----:B------:R-:W-:Y:S05]  /*16c0*/  @!P0 BRA `(.L_x_19) ;  /* 0x0000000000048947 */ /* 0x000fea0003800000 */
[----:B------:R-:W-:Y:S01]  /*16d0*/  BPT.TRAP 0x1 ;  /* 0x000000040000795c */ /* 0x000fe20000300000 */
.L_x_19:
[----:B------:R-:W-:Y:S02]  /*16e0*/  IMAD.U32 R3, RZ, RZ, UR39 ;  /* 0x00000027ff037e24 */ /* 0x000fe4000f8e00ff */
[----:B------:R-:W-:-:S03]  /*16f0*/  IMAD.U32 R0, RZ, RZ, UR38 ;  /* 0x00000026ff007e24 */ /* 0x000fc6000f8e00ff */
[----:B------:R-:W-:Y:S02]  /*1700*/  LEA R3, R3, UR45, 0x3 ;  /* 0x0000002d03037c11 */ /* 0x000fe4000f8e18ff */
[----:B------:R-:W-:-:S04]  /*1710*/  SHF.L.U32 R0, R0, 0x1f, RZ ;  /* 0x0000001f00007819 */ /* 0x000fc800000006ff */
[----:B------:R2:W3:Y:S01]  /*1720*/  SYNCS.PHASECHK.TRANS64.TRYWAIT P1, [R3+URZ], R0 ;  /* 0x00000000030075a7 */ /* 0x0004e2000802017f */
[----:B------:R-:W-:Y:S05]  /*1730*/  @!P0 BRA `(.L_x_20) ;  /* 0x0000000000048947 */ /* 0x000fea0003800000 */
[----:B------:R-:W-:Y:S01]  /*1740*/  BPT.TRAP 0x1 ;  /* 0x000000040000795c */ /* 0x000fe20000300000 */
.L_x_20:
[----:B---3--:R-:W-:Y:S05]  /*1750*/  @P1 BRA `(.L_x_21) ;  /* 0x0000000000081947 */ /* 0x008fea0003800000 */
[----:B------:R-:W3:Y:S02]  /*1760*/  SYNCS.PHASECHK.TRANS64.TRYWAIT P1, [R3+URZ], R0 ;  /* 0x00000000030075a7 */ /* 0x000ee4000802017f */
[----:B---3--:R-:W-:Y:S05]  /*1770*/  @!P1 BRA `(.L_x_22) ;  /* 0x000000f800909947 */ /* 0x008fea0003800000 */
.L_x_21:
[----:B------:R-:W-:-:S04]  /*1780*/  UISETP.LT.AND UP0, UPT, UR44, 0x1, UPT ;  /* 0x000000012c00788c */ /* 0x000fc8000bf01270 */
[----:B------:R-:W-:-:S06]  /*1790*/  USEL UR4, UR44, 0x1, UP0 ;  /* 0x000000012c047887 */ /* 0x000fcc0008000000 */
[----:B--23--:R-:W-:Y:S01]  /*17a0*/  IMAD.U32 R0, RZ, RZ, UR4 ;  /* 0x00000004ff007e24 */ /* 0x00cfe2000f8e00ff */
[----:B------:R-:W-:Y:S05]  /*17b0*/  WARPSYNC.ALL ;  /* 0x0000000000007948 */ /* 0x000fea0003800000 */
[----:B------:R-:W-:-:S04]  /*17c0*/  IADD3 R0, -R0, UR44, RZ ;  /* 0x0000002c00007c10 */ /* 0x000fc8000fffe1ff */
[----:B------:R-:W-:Y:S01]  /*17d0*/  ISETP.GE.AND P1, PT, R0, 0x1, PT ;  /* 0x000000010000780c */ /* 0x000fe20003f26270 */
[----:B------:R-:W-:Y:S01]  /*17e0*/  UIADD3 UR4, UR45, 0x2c180, URZ ;  /* 0x0002c1802d047890 */ /* 0x000fe2000fffe03f */
[----:B------:R-:W-:Y:S01]  /*17f0*/  WARPGROUP.ARRIVE ;  /* 0x00000000000079c5 */ /* 0x000fe20000000000 */
[----:B------:R-:W-:Y:S02]  /*1800*/  ULOP3.LUT UR8, UR47, 0x10000, URZ, 0xfc, !UPT ;  /* 0x000100002f087892 */ /* 0x000fe4000f8efc3f */
[----:B------:R-:W-:Y:S02]  /*1810*/  USHF.R.U32.HI UR4, URZ, 0x4, UR4 ;  /* 0x000000043f047899 */ /* 0x000fe40008011604 */
[----:B------:R-:W-:Y:S02]  /*1820*/  ULEA UR10, UR39, UR8, 0xa ;  /* 0x00000008270a7291 */ /* 0x000fe4000f8e503f */
[----:B------:R-:W-:Y:S01]  /*1830*/  ULOP3.LUT UR4, UR4, 0x3fff, URZ, 0xc0, !UPT ;  /* 0x00003fff04047892 */ /* 0x000fe2000f8ec03f */
[----:B------:R-:W-:Y:S01]  /*1840*/  UMOV UR5, 0xc0000010 ;  /* 0xc000001000057882 */ /* 0x000fe20000000000 */
[----:B------:R-:W-:-:S02]  /*1850*/  UMOV UR7, 0xc0000010 ;  /* 0xc000001000077882 */ /* 0x000fc40000000000 */
[----:B------:R-:W-:-:S03]  /*1860*/  ULOP3.LUT UR9, UR4, 0x10000, URZ, 0xfc, !UPT ;  /* 0x0001000004097892 */ /* 0x000fc6000f8efc3f */
[----:B------:R-:W-:Y:S01]  /*1870*/  UMOV UR4, UR10 ;  /* 0x0000000a00047c82 */ /* 0x000fe20008000000 */
[----:B------:R-:W-:-:S09]  /*1880*/  UIMAD UR6, UR39, 0xc0, UR9 ;  /* 0x000000c0270678a4 */ /* 0x000fd2000f8e0209 */
[----:B------:R-:W-:Y:S01]  /*1890*/  HGMMA.64x96x16.F32 R168, gdesc[UR4], RZ, !UPT, gsb0 ;  /* 0x0160000004a879f0 */ /* 0x000fe2000c0008ff */
[----:B------:R-:W-:Y:S01]  /*18a0*/  UIADD3 UR4, UR10, 0x100, URZ ;  /* 0x000001000a047890 */ /* 0x000fe2000fffe03f */
[----:B------:R-:W-:Y:S01]  /*18b0*/  UMOV UR5, 0xc0000010 ;  /* 0xc000001000057882 */ /* 0x000fe20000000000 */
[----:B------:R-:W-:Y:S02]  /*18c0*/  WARPGROUP.DEPBAR.LE gsb0, 0x0 ;  /* 0x00008000000079c5 */ /* 0x000fe40000010000 */
[----:B------:R-:W-:-:S06]  /*18d0*/  WARPGROUP.ARRIVE ;  /* 0x00000000000079c5 */ /* 0x000fcc0000000000 */
        /* <DEDUP_REMOVED lines=10> */
[----:B------:R-:W-:Y:S03]  /*1980*/  HGMMA.64x96x16.F32 R24, gdesc[UR4], RZ, !UPT, gsb0 ;  /* 0x01600000041879f0 */ /* 0x000fe6000c0008ff */
[----:B------:R-:W-:Y:S02]  /*1990*/  WARPGROUP.DEPBAR.LE gsb0, 0x0 ;  /* 0x00008000000079c5 */ /* 0x000fe40000010000 */
[----:B------:R-:W-:Y:S05]  /*19a0*/  @!P1 BRA `(.L_x_23) ;  /* 0x0000000000fc9947 */ /* 0x000fea0003800000 */
[----:B------:R-:W-:Y:S01]  /*19b0*/  UIADD3 UR4, UR39, 0x1, URZ ;  /* 0x0000000127047890 */ /* 0x000fe2000fffe03f */
[----:B------:R-:W-:Y:S02]  /*19c0*/  IMAD.MOV.U32 R3, RZ, RZ, R0 ;  /* 0x000000ffff037224 */ /* 0x000fe400078e0000 */
[----:B01----:R-:W-:Y:S01]  /*19d0*/  IMAD.U32 R4, RZ, RZ, UR39 ;  /* 0x00000027ff047e24 */ /* 0x003fe2000f8e00ff */
[----:B------:R-:W-:-:S04]  /*19e0*/  UISETP.NE.AND UP0, UPT, UR4, 0xb, UPT ;  /* 0x0000000b0400788c */ /* 0x000fc8000bf05270 */
[----:B------:R-:W-:Y:S02]  /*19f0*/  USEL UR5, URZ, 0x1, UP0 ;  /* 0x000000013f057887 */ /* 0x000fe40008000000 */
[----:B------:R-:W-:Y:S02]  /*1a00*/  USEL UR10, UR4, URZ, UP0 ;  /* 0x0000003f040a7287 */ /* 0x000fe40008000000 */
[----:B------:R-:W-:-:S06]  /*1a10*/  ULOP3.LUT UR5, UR38, UR5, URZ, 0x3c, !UPT ;  /* 0x0000000526057292 */ /* 0x000fcc000f8e3c3f */
[----:B------:R-:W-:-:S07]  /*1a20*/  IMAD.U32 R7, RZ, RZ, UR5 ;  /* 0x00000005ff077e24 */ /* 0x000fce000f8e00ff */
.L_x_30:
[----:B------:R-:W-:Y:S05]  /*1a30*/  @!P0 BRA `(.L_x_24) ;  /* 0x0000000000048947 */ /* 0x000fea0003800000 */
[----:B------:R-:W-:Y:S01]  /*1a40*/  BPT.TRAP 0x1 ;  /* 0x000000040000795c */ /* 0x000fe20000300000 */
.L_x_24:
[----:B------:R-:W-:Y:S01]  /*1a50*/  ULEA UR4, UR10, UR45, 0x3 ;  /* 0x0000002d0a047291 */ /* 0x000fe2000f8e183f */
[----:B------:R-:W-:-:S08]  /*1a60*/  SHF.L.U32 R5, R7, 0x1f, RZ ;  /* 0x0000001f07057819 */ /* 0x000fd000000006ff */
[----:B------:R0:W1:Y:S01]  /*1a70*/  SYNCS.PHASECHK.TRANS64.TRYWAIT P1, [UR4], R5 ;  /* 0x00000005ff0075a7 */ /* 0x0000620008020144 */
[----:B------:R-:W-:Y:S05]  /*1a80*/  @!P0 BRA `(.L_x_25) ;  /* 0x0000000000048947 */ /* 0x000fea0003800000 */
[----:B------:R-:W-:Y:S01]  /*1a90*/  BPT.TRAP 0x1 ;  /* 0x000000040000795c */ /* 0x000fe20000300000 */
.L_x_25:
[----:B-1----:R-:W-:Y:S05]  /*1aa0*/  @P1 BRA `(.L_x_26) ;  /* 0x0000000000081947 */ /* 0x002fea0003800000 */
[----:B------:R-:W1:Y:S02]  /*1ab0*/  SYNCS.PHASECHK.TRANS64.TRYWAIT P1, [UR4], R5 ;  /* 0x00000005ff0075a7 */ /* 0x000e640008020144 */
[----:B-1----:R-:W-:Y:S05]  /*1ac0*/  @!P1 BRA `(.L_x_27) ;  /* 0x000000f400d09947 */ /* 0x002fea0003800000 */
.L_x_26:
[----:B------:R-:W-:Y:S01]  /*1ad0*/  ULEA UR11, UR10, UR8, 0xa ;  /* 0x000000080a0b7291 */ /* 0x000fe2000f8e503f */
[----:B------:R-:W-:Y:S01]  /*1ae0*/  WARPGROUP.ARRIVE ;  /* 0x00000000000079c5 */ /* 0x000fe20000000000 */
[----:B------:R-:W-:Y:S01]  /*1af0*/  UIMAD UR6, UR10, 0xc0, UR9 ;  /* 0x000000c00a0678a4 */ /* 0x000fe2000f8e0209 */
[----:B------:R-:W-:Y:S01]  /*1b00*/  UMOV UR5, 0xc0000010 ;  /* 0xc000001000057882 */ /* 0x000fe20000000000 */
[----:B------:R-:W-:-:S03]  /*1b10*/  UMOV UR7, 0xc0000010 ;  /* 0xc000001000077882 */ /* 0x000fc60000000000 */
[----:B------:R-:W-:-:S04]  /*1b20*/  UMOV UR4, UR11 ;  /* 0x0000000b00047c82 */ /* 0x000fc80008000000 */
[----:B------:R-:W-:Y:S01]  /*1b30*/  HGMMA.64x96x16.F32 R168, gdesc[UR4], R168, gsb0 ;  /* 0x0160000004a879f0 */ /* 0x000fe200080008a8 */
[----:B------:R-:W-:Y:S01]  /*1b40*/  UIADD3 UR4, UR11, 0x100, URZ ;  /* 0x000001000b047890 */ /* 0x000fe2000fffe03f */
[----:B------:R-:W-:Y:S01]  /*1b50*/  UMOV UR5, 0xc0000010 ;  /* 0xc000001000057882 */ /* 0x000fe20000000000 */
[----:B------:R-:W-:Y:S02]  /*1b60*/  WARPGROUP.DEPBAR.LE gsb0, 0x0 ;  /* 0x00008000000079c5 */ /* 0x000fe40000010000 */
[----:B------:R-:W-:-:S06]  /*1b70*/  WARPGROUP.ARRIVE ;  /* 0x00000000000079c5 */ /* 0x000fcc0000000000 */
        /* <DEDUP_REMOVED lines=10> */
[----:B------:R-:W-:Y:S03]  /*1c20*/  HGMMA.64x96x16.F32 R24, gdesc[UR4], R24, gsb0 ;  /* 0x01600000041879f0 */ /* 0x000fe60008000818 */
[----:B------:R-:W-:Y:S02]  /*1c30*/  WARPGROUP.DEPBAR.LE gsb0, 0x0 ;  /* 0x00008000000079c5 */ /* 0x000fe40000010000 */
[----:B------:R-:W-:Y:S05]  /*1c40*/  @!P0 BRA `(.L_x_28) ;  /* 0x0000000000048947 */ /* 0x000fea0003800000 */
[----:B------:R-:W-:Y:S01]  /*1c50*/  BPT.TRAP 0x1 ;  /* 0x000000040000795c */ /* 0x000fe20000300000 */
.L_x_28:
[----:B------:R-:W-:Y:S01]  /*1c60*/  ISETP.NE.AND P1, PT, R18, RZ, PT ;  /* 0x000000ff1200720c */ /* 0x000fe20003f25270 */
[----:B------:R-:W-:-:S12]  /*1c70*/  UISETP.GT.U32.AND UP0, UPT, UR40, 0x1, UPT ;  /* 0x000000012800788c */ /* 0x000fd8000bf04070 */
[----:B01----:R-:W-:-:S04]  /*1c80*/  @P1 LEA R5, R4, UR45, 0x3 ;  /* 0x0000002d04051c11 */ /* 0x003fc8000f8e18ff */
[----:B------:R-:W-:-:S04]  /*1c90*/  @P1 IADD3 R6, R5, 0x58, RZ ;  /* 0x0000005805061810 */ /* 0x000fc80007ffe0ff */
[----:B------:R-:W-:-:S04]  /*1ca0*/  @P1 PRMT R6, R19, 0x654, R6 ;  /* 0x0000065413061816 */ /* 0x000fc80000000006 */
[----:B------:R0:W-:Y:S01]  /*1cb0*/  @P1 SYNCS.ARRIVE.TRANS64.RED.A1T0 RZ, [R6+URZ], RZ ;  /* 0x000000ff06ff19a7 */ /* 0x0001e2000810043f */
[----:B------:R-:W-:-:S13]  /*1cc0*/  PLOP3.LUT P1, PT, PT, PT, UP0, 0x80, 0x0 ;  /* 0x000000000000781c */ /* 0x000fda0003f2f008 */
[----:B0-----:R-:W-:Y:S05]  /*1cd0*/  @P1 BRA `(.L_x_29) ;  /* 0x0000000000041947 */ /* 0x001fea0003800000 */
[----:B------:R-:W-:Y:S01]  /*1ce0*/  BPT.TRAP 0x1 ;  /* 0x000000040000795c */ /* 0x000fe20000300000 */
.L_x_29:
[----:B------:R-:W-:Y:S01]  /*1cf0*/  UIADD3 UR10, UR10, 0x1, URZ ;  /* 0x000000010a0a7890 */ /* 0x000fe2000fffe03f */
[C---:B------:R-:W-:Y:S01]  /*1d00*/  ISETP.GT.AND P2, PT, R3.reuse, 0x1, PT ;  /* 0x000000010300780c */ /* 0x040fe20003f44270 */
[----:B------:R-:W-:Y:S02]  /*1d10*/  VIADD R4, R4, 0x1 ;  /* 0x0000000104047836 */ /* 0x000fe40000000000 */
[----:B------:R-:W-:Y:S01]  /*1d20*/  UISETP.NE.AND UP0, UPT, UR10, 0xb, UPT ;  /* 0x0000000b0a00788c */ /* 0x000fe2000bf05270 */
[----:B------:R-:W-:Y:S02]  /*1d30*/  VIADD R3, R3, 0xffffffff ;  /* 0xffffffff03037836 */ /* 0x000fe40000000000 */
[C---:B------:R-:W-:Y:S01]  /*1d40*/  ISETP.NE.AND P1, PT, R4.reuse, 0xb, PT ;  /* 0x0000000b0400780c */ /* 0x040fe20003f25270 */
[----:B------:R-:W-:Y:S02]  /*1d50*/  USEL UR4, URZ, 0x1, UP0 ;  /* 0x000000013f047887 */ /* 0x000fe40008000000 */
[----:B------:R-:W-:Y:S01]  /*1d60*/  USEL UR10, UR10, URZ, UP0 ;  /* 0x0000003f0a0a7287 */ /* 0x000fe20008000000 */
[----:B------:R-:W-:-:S03]  /*1d70*/  SEL R4, R4, RZ, P1 ;  /* 0x000000ff04047207 */ /* 0x000fc60000800000 */
[----:B------:R-:W-:Y:S01]  /*1d80*/  LOP3.LUT R7, R7, UR4, RZ, 0x3c, !PT ;  /* 0x0000000407077c12 */ /* 0x000fe2000f8e3cff */
[----:B------:R-:W-:Y:S07]  /*1d90*/  @P2 BRA `(.L_x_30) ;  /* 0xfffffffc00242947 */ /* 0x000fee000383ffff */
.L_x_23:
[----:B------:R-:W2:Y:S02]  /*1da0*/  LDC R3, c[0x0][0x28c] ;  /* 0x0000a300ff037b82 */ /* 0x000ea40000000800 */
[----:B--2---:R-:W-:-:S13]  /*1db0*/  ISETP.GE.AND P1, PT, R3, 0x1, PT ;  /* 0x000000010300780c */ /* 0x004fda0003f26270 */
[----:B------:R-:W-:Y:S05]  /*1dc0*/  @!P1 BRA `(.L_x_31) ;  /* 0x00000000003c9947 */ /* 0x000fea0003800000 */
[----:B------:R-:W-:Y:S05]  /*1dd0*/  @!P0 BRA `(.L_x_32) ;  /* 0x0000000000048947 */ /* 0x000fea0003800000 */
[----:B------:R-:W-:Y:S01]  /*1de0*/  BPT.TRAP 0x1 ;  /* 0x000000040000795c */ /* 0x000fe20000300000 */
.L_x_32:
[----:B------:R-:W-:Y:S01]  /*1df0*/  ISETP.NE.AND P0, PT, R18, RZ, PT ;  /* 0x000000ff1200720c */ /* 0x000fe20003f05270 */
[----:B------:R-:W-:-:S12]  /*1e00*/  UISETP.GT.U32.AND UP0, UPT, UR40, 0x1, UPT ;  /* 0x000000012800788c */ /* 0x000fd8000bf04070 */
[----:B------:R-:W-:-:S04]  /*1e10*/  @P0 VIADD R0, R0, UR39 ;  /* 0x0000002700000c36 */ /* 0x000fc80008000000 */
[----:B01----:R-:W-:-:S05]  /*1e20*/  @P0 IMAD.WIDE.U32 R4, R0, -0x45d1745d, RZ ;  /* 0xba2e8ba300040825 */ /* 0x003fca00078e00ff */
[----:B------:R-:W-:-:S05]  /*1e30*/  @P0 SHF.R.U32.HI R5, RZ, 0x3, R5 ;  /* 0x00000003ff050819 */ /* 0x000fca0000011605 */
[----:B------:R-:W-:-:S05]  /*1e40*/  @P0 IMAD R0, R5, -0xb, R0 ;  /* 0xfffffff505000824 */ /* 0x000fca00078e0200 */
[----:B------:R-:W-:-:S05]  /*1e50*/  @P0 LEA R0, R0, UR45, 0x3 ;  /* 0x0000002d00000c11 */ /* 0x000fca000f8e18ff */
[----:B------:R-:W-:-:S05]  /*1e60*/  @P0 VIADD R0, R0, 0x58 ;  /* 0x0000005800000836 */ /* 0x000fca0000000000 */
[----:B------:R-:W-:-:S04]  /*1e70*/  @P0 PRMT R0, R19, 0x654, R0 ;  /* 0x0000065413000816 */ /* 0x000fc80000000000 */
[----:B------:R2:W-:Y:S01]  /*1e80*/  @P0 SYNCS.ARRIVE.TRANS64.RED.A1T0 RZ, [R0+URZ], RZ ;  /* 0x000000ff00ff09a7 */ /* 0x0005e2000810043f */
[----:B------:R-:W-:-:S13]  /*1e90*/  PLOP3.LUT P0, PT, PT, PT, UP0, 0x80, 0x0 ;  /* 0x000000000000781c */ /* 0x000fda0003f0f008 */
[----:B--2---:R-:W-:Y:S05]  /*1ea0*/  @P0 BRA `(.L_x_31) ;  /* 0x0000000000040947 */ /* 0x004fea0003800000 */
[----:B------:R-:W-:Y:S01]  /*1eb0*/  BPT.TRAP 0x1 ;  /* 0x000000040000795c */ /* 0x000fe20000300000 */
.L_x_31:
[----:B------:R-:W-:Y:S01]  /*1ec0*/  LOP3.LUT R0, R2, 0x3, RZ, 0xc0, !PT ;  /* 0x0000000302007812 */ /* 0x000fe200078ec0ff */
[----:B------:R-:W-:Y:S01]  /*1ed0*/  IMAD.MOV.U32 R9, RZ, RZ, -0x2 ;  /* 0xfffffffeff097424 */ /* 0x000fe200078e00ff */
[----:B------:R-:W-:Y:S01]  /*1ee0*/  ULDC UR12, c[0x0][0x288] ;  /* 0x0000a200000c7ab9 */ /* 0x000fe20000000800 */
[----:B------:R-:W-:Y:S01]  /*1ef0*/  UIMAD UR42, UR42, 0x60, URZ ;  /* 0x000000602a2a78a4 */ /* 0x000fe2000f8e023f */
[--C-:B------:R-:W-:Y:S01]  /*1f00*/  SHF.R.U32.HI R3, RZ, 0x2, R2.reuse ;  /* 0x00000002ff037819 */ /* 0x100fe20000011602 */
[----:B------:R-:W-:Y:S01]  /*1f10*/  IMAD R9, R0, R9, UR12 ;  /* 0x0000000c00097e24 */ /* 0x000fe2000f8e0209 */
[----:B------:R-:W-:Y:S01]  /*1f20*/  SHF.R.U32.HI R0, RZ, 0x7, R2 ;  /* 0x00000007ff007819 */ /* 0x000fe20000011602 */
[----:B------:R-:W-:Y:S01]  /*1f30*/  UIMAD.WIDE UR8, UR41, 0x200, URZ ;  /* 0x00000200290878a5 */ /* 0x000fe2000f8e023f */
[----:B01----:R-:W-:Y:S01]  /*1f40*/  LOP3.LUT R4, R2, 0x60, RZ, 0xc0, !PT ;  /* 0x0000006002047812 */ /* 0x003fe200078ec0ff */
[----:B------:R-:W-:Y:S01]  /*1f50*/  USHF.L.U32 UR41, UR41, 0x9, URZ ;  /* 0x0000000929297899 */ /* 0x000fe2000800063f */
[----:B------:R-:W-:Y:S01]  /*1f60*/  LOP3.LUT R0, R0, 0x1, RZ, 0xc0, !PT ;  /* 0x0000000100007812 */ /* 0x000fe200078ec0ff */
[----:B------:R-:W-:Y:S01]  /*1f70*/  UISETP.GE.AND UP0, UPT, UR42, UR12, UPT ;  /* 0x0000000c2a00728c */ /* 0x000fe2000bf06270 */
[----:B------:R-:W-:Y:S01]  /*1f80*/  IMAD.SHL.U32 R220, R2, 0x2, RZ ;  /* 0x0000000202dc7824 */ /* 0x000fe200078e00ff */
[----:B------:R-:W-:Y:S01]  /*1f90*/  UIADD3 UR39, UR44, UR39, URZ ;  /* 0x000000272c277290 */ /* 0x000fe2000fffe03f */
[----:B------:R-:W-:Y:S01]  /*1fa0*/  IMAD.U32 R221, RZ, RZ, UR42 ;  /* 0x0000002affdd7e24 */ /* 0x000fe2000f8e00ff */
[----:B------:R-:W-:Y:S01]  /*1fb0*/  ULDC UR7, c[0x0][0x284] ;  /* 0x0000a10000077ab9 */ /* 0x000fe20000000800 */
[----:B------:R-:W-:Y:S01]  /*1fc0*/  IMAD.SHL.U32 R6, R0, 0x40, RZ ;  /* 0x0000004000067824 */ /* 0x000fe200078e00ff */
[----:B------:R-:W-:Y:S01]  /*1fd0*/  UISETP.GE.OR UP0, UPT, UR41, UR7, UP0 ;  /* 0x000000072900728c */ /* 0x000fe20008706670 */
[----:B------:R-:W-:Y:S01]  /*1fe0*/  LOP3.LUT R3, R3, 0x7, RZ, 0xc0, !PT ;  /* 0x0000000703037812 */ /* 0x000fe200078ec0ff */
[----:B------:R-:W-:Y:S01]  /*1ff0*/  UISETP.GT.U32.AND UP1, UPT, UR39, 0xa, UPT ;  /* 0x0000000a2700788c */ /* 0x000fe2000bf24070 */
[----:B------:R-:W-:Y:S01]  /*2000*/  SHF.R.U32.HI R8, RZ, 0x1, R4 ;  /* 0x00000001ff087819 */ /* 0x000fe20000011604 */
[----:B------:R-:W-:Y:S01]  /*2010*/  USHF.R.S32.HI UR13, URZ, 0x1f, UR43 ;  /* 0x0000001f3f0d7899 */ /* 0x000fe2000801142b */
[----:B------:R-:W-:Y:S01]  /*2020*/  LOP3.LUT R220, R221, 0x6, R220, 0xf8, !PT ;  /* 0x00000006dddc7812 */ /* 0x000fe200078ef8dc */
[----:B------:R-:W-:Y:S01]  /*2030*/  UIMAD.WIDE.U32 UR4, UR39, -0x45d1745d, URZ ;  /* 0xba2e8ba3270478a5 */ /* 0x000fe2000f8e003f */
[--C-:B------:R-:W-:Y:S01]  /*2040*/  LOP3.LUT R6, R6, 0x40, R3.reuse, 0xe2, !PT ;  /* 0x0000004006067812 */ /* 0x100fe200078ee203 */
[----:B------:R-:W-:Y:S01]  /*2050*/  ULDC.64 UR10, c[0x0][0x5d0] ;  /* 0x00017400000a7ab9 */ /* 0x000fe20000000a00 */
[----:B------:R-:W-:Y:S01]  /*2060*/  UISETP.LT.U32.AND UP1, UPT, UR44, 0xb, UP1 ;  /* 0x0000000b2c00788c */ /* 0x000fe20008f21070 */
[----:B------:R-:W-:Y:S01]  /*2070*/  IADD3 R3, RZ, -R8, -R3 ;  /* 0x80000008ff037210 */ /* 0x000fe20007ffe803 */
[----:B------:R-:W-:Y:S01]  /*2080*/  UISETP.GE.U32.AND UP2, UPT, UR44, 0xb, UPT ;  /* 0x0000000b2c00788c */ /* 0x000fe2000bf46070 */
[----:B------:R-:W-:Y:S01]  /*2090*/  PLOP3.LUT P0, PT, PT, PT, UP0, 0x80, 0x0 ;  /* 0x000000000000781c */ /* 0x000fe20003f0f008 */
[----:B------:R-:W-:Y:S01]  /*20a0*/  UIMAD UR6, UR13, UR10, URZ ;  /* 0x0000000a0d0672a4 */ /* 0x000fe2000f8e023f */
[--C-:B------:R-:W-:Y:S01]  /*20b0*/  SHF.R.S32.HI R221, RZ, 0x1f, R220.reuse ;  /* 0x0000001fffdd7819 */ /* 0x100fe200000114dc */
[----:B------:R-:W-:Y:S01]  /*20c0*/  USHF.R.U32.HI UR4, URZ, 0x3, UR5 ;  /* 0x000000033f047899 */ /* 0x000fe20008011605 */
[----:B------:R-:W-:Y:S01]  /*20d0*/  MOV R5, UR10 ;  /* 0x0000000a00057c02 */ /* 0x000fe20008000f00 */
[----:B------:R-:W-:Y:S01]  /*20e0*/  USEL UR5, URZ, 0x1, !UP1 ;  /* 0x000000013f057887 */ /* 0x000fe2000c800000 */
[----:B------:R-:W-:Y:S01]  /*20f0*/  IMAD R3, R0, -0x40, R3 ;  /* 0xffffffc000037824 */ /* 0x000fe200078e0203 */
[----:B------:R-:W-:Y:S01]  /*2100*/  UIMAD UR6, UR43, UR11, UR6 ;  /* 0x0000000b2b0672a4 */ /* 0x000fe2000f8e0206 */
[----:B------:R-:W-:Y:S01]  /*2110*/  IMAD.U32 R0, RZ, RZ, UR7 ;  /* 0x00000007ff007e24 */ /* 0x000fe2000f8e00ff */
[----:B------:R-:W-:Y:S01]  /*2120*/  ULOP3.LUT UR38, UR38, UR5, URZ, 0x3c, !UPT ;  /* 0x0000000526267292 */ /* 0x000fe2000f8e3c3f */
[----:B------:R-:W-:Y:S01]  /*2130*/  IMAD.WIDE.U32 R4, R5, UR43, R220 ;  /* 0x0000002b05047c25 */ /* 0x000fe2000f8e00dc */
[----:B------:R-:W-:-:S02]  /*2140*/  UIMAD UR39, UR4, -0xb, UR39 ;  /* 0xfffffff5042778a4 */ /* 0x000fc4000f8e0227 */
[----:B------:R-:W-:Y:S01]  /*2150*/  IADD3 R3, R0, -UR41, R3 ;  /* 0x8000002900037c10 */ /* 0x000fe2000fffe003 */
[----:B------:R-:W-:Y:S01]  /*2160*/  @UP2 ULOP3.LUT UR38, UR38, 0x1, UR4, 0x78, !UPT ;  /* 0x0000000126262892 */ /* 0x000fe2000f8e7804 */
[----:B------:R-:W-:Y:S01]  /*2170*/  VIADD R7, R5, UR6 ;  /* 0x0000000605077c36 */ /* 0x000fe20008000000 */
[----:B------:R-:W-:Y:S01]  /*2180*/  UMOV UR41, 0xffffffff ;  /* 0xffffffff00297882 */ /* 0x000fe20000000000 */
[----:B------:R-:W-:Y:S01]  /*2190*/  VIADD R0, R9, -UR42 ;  /* 0x8000002a09007c36 */ /* 0x000fe20008000000 */
[----:B------:R-:W-:Y:S01]  /*21a0*/  LOP3.LUT R5, R6, UR8, R8, 0xfe, !PT ;  /* 0x0000000806057c12 */ /* 0x000fe2000f8efe08 */
[----:B------:R-:W-:Y:S01]  /*21b0*/  IMAD.MOV.U32 R6, RZ, RZ, R4 ;  /* 0x000000ffff067224 */ /* 0x000fe200078e0004 */
[----:B------:R-:W-:Y:S06]  /*21c0*/  @P0 BRA `(.L_x_33) ;  /* 0x000000cc008c0947 */ /* 0x000fec0003800000 */
[----:B-----5:R-:W-:Y:S01]  /*21d0*/  FSETP.NEU.AND P1, PT, R23, RZ, PT ;  /* 0x000000ff1700720b */ /* 0x020fe20003f2d000 */
[----:B------:R-:W-:Y:S01]  /*21e0*/  ULDC.64 UR6, c[0x0][0x5c8] ;  /* 0x0001720000067ab9 */ /* 0x000fe20000000a00 */
[----:B------:R-:W-:Y:S01]  /*21f0*/  ISETP.GT.AND P0, PT, R3, RZ, PT ;  /* 0x000000ff0300720c */ /* 0x000fe20003f04270 */
[----:B------:R-:W-:Y:S01]  /*2200*/  UIMAD UR4, UR9, UR6, URZ ;  /* 0x00000006090472a4 */ /* 0x000fe2000f8e023f */
[----:B------:R-:W-:Y:S01]  /*2210*/  IMAD.U32 R4, RZ, RZ, UR7 ;  /* 0x00000007ff047e24 */ /* 0x000fe2000f8e00ff */
[----:B------:R-:W-:Y:S01]  /*2220*/  BSSY B0, `(.L_x_33) ;  /* 0x0000cdd000007945 */ /* 0x000fe20003800000 */
[----:B------:R-:W-:Y:S01]  /*2230*/  IMAD.WIDE.U32 R6, R5, UR6, R6 ;  /* 0x0000000605067c25 */ /* 0x000fe2000f8e0006 */
[----:B------:R-:W-:-:S03]  /*2240*/  ISETP.GT.AND P2, PT, R0, RZ, P0 ;  /* 0x000000ff0000720c */ /* 0x000fc60000744270 */
[----:B------:R-:W-:-:S04]  /*2250*/  IMAD R9, R5, R4, UR4 ;  /* 0x0000000405097e24 */ /* 0x000fc8000f8e0204 */
[----:B------:R-:W-:Y:S01]  /*2260*/  IMAD.IADD R4, R7, 0x1, R9 ;  /* 0x0000000107047824 */ /* 0x000fe200078e0209 */
[----:B------:R-:W-:Y:S06]  /*2270*/  @!P1 BRA `(.L_x_34) ;  /* 0x0000009400209947 */ /* 0x000fec0003800000 */
[----:B------:R-:W0:Y:S01]  /*2280*/  LDC.64 R20, c[0x0][0x5b8] ;  /* 0x00016e00ff147b82 */ /* 0x000e220000000a00 */
[----:B------:R-:W-:-:S07]  /*2290*/  ULDC.64 UR4, c[0x0][0x5c0] ;  /* 0x0001700000047ab9 */ /* 0x000fce0000000a00 */
[----:B------:R-:W1:Y:S08]  /*22a0*/  LDC.64 R8, c[0x0][0x5b0] ;  /* 0x00016c00ff087b82 */ /* 0x000e700000000a00 */
[----:B------:R-:W2:Y:S01]  /*22b0*/  LDC.64 R10, c[0x0][0x5a8] ;  /* 0x00016a00ff0a7b82 */ /* 0x000ea20000000a00 */
[----:B0-----:R-:W-:-:S04]  /*22c0*/  IMAD R12, R20, UR13, RZ ;  /* 0x0000000d140c7c24 */ /* 0x001fc8000f8e02ff */
[----:B------:R-:W-:Y:S02]  /*22d0*/  IMAD R223, R21, UR43, R12 ;  /* 0x0000002b15df7c24 */ /* 0x000fe4000f8e020c */
[----:B------:R-:W-:-:S04]  /*22e0*/  IMAD.WIDE.U32 R12, R20, UR43, R220 ;  /* 0x0000002b140c7c25 */ /* 0x000fc8000f8e00dc */
[----:B-1----:R-:W-:Y:S02]  /*22f0*/  IMAD R14, R8, UR9, RZ ;  /* 0x00000009080e7c24 */ /* 0x002fe4000f8e02ff */
[----:B------:R-:W-:Y:S02]  /*2300*/  IMAD.IADD R15, R13, 0x1, R223 ;  /* 0x000000010d0f7824 */ /* 0x000fe400078e02df */
[----:B------:R-:W-:Y:S02]  /*2310*/  IMAD R21, R5, R9, R14 ;  /* 0x0000000905157224 */ /* 0x000fe400078e020e */
[----:B------:R-:W-:-:S04]  /*2320*/  IMAD.MOV.U32 R14, RZ, RZ, R12 ;  /* 0x000000ffff0e7224 */ /* 0x000fc800078e000c */
[----:B------:R-:W-:-:S05]  /*2330*/  IMAD.WIDE.U32 R216, R5, R8, R14 ;  /* 0x0000000805d87225 */ /* 0x000fca00078e000e */
[----:B------:R-:W-:Y:S02]  /*2340*/  IADD3 R7, R217, R21, RZ ;  /* 0x00000015d9077210 */ /* 0x000fe40007ffe0ff */
[----:B--2---:R-:W-:-:S04]  /*2350*/  LEA R218, P1, R216, R10, 0x1 ;  /* 0x0000000ad8da7211 */ /* 0x004fc800078208ff */
[----:B------:R-:W-:-:S05]  /*2360*/  LEA.HI.X R219, R216, R11, R7, 0x1, P1 ;  /* 0x0000000bd8db7211 */ /* 0x000fca00008f0c07 */
[----:B------:R-:W2:Y:S01]  /*2370*/  @P2 LDG.E.LTC128B.U16 R222, desc[UR36][R218.64] ;  /* 0x00000024dade2981 */ /* 0x000ea2000c1e1520 */
[----:B------:R-:W-:Y:S01]  /*2380*/  BSSY B1, `(.L_x_35) ;  /* 0x0000013000017945 */ /* 0x000fe20003800000 */
[----:B--2---:R-:W-:-:S05]  /*2390*/  HADD2.F32 R216, -RZ, R222.H0_H0 ;  /* 0x200000deffd87230 */ /* 0x004fca0000004100 */
[----:B------:R-:W-:Y:S01]  /*23a0*/  FMUL R7, R216, R23 ;  /* 0x00000017d8077220 */ /* 0x000fe20000400000 */
[----:B------:R-:W-:-:S03]  /*23b0*/  LEA R216, P1, R6, UR4, 0x1 ;  /* 0x0000000406d87c11 */ /* 0x000fc6000f8208ff */
[----:B------:R-:W-:Y:S01]  /*23c0*/  FFMA R7, R168, R22, R7 ;  /* 0x00000016a8077223 */ /* 0x000fe20000000007 */
[----:B------:R-:W-:-:S04]  /*23d0*/  LEA.HI.X R217, R6, UR5, R4, 0x1, P1 ;  /* 0x0000000506d97c11 */ /* 0x000fc800088f0c04 */
[----:B------:R-:W-:-:S05]  /*23e0*/  F2FP.F16.F32.PACK_AB R7, RZ, R7 ;  /* 0x00000007ff07723e */ /* 0x000fca00000000ff */
[----:B------:R0:W-:Y:S02]  /*23f0*/  @P2 STG.E.U16 desc[UR36][R216.64], R7 ;  /* 0x00000007d8002986 */ /* 0x0001e4000c101524 */
[----:B0-----:R-:W-:-:S04]  /*2400*/  IMAD.WIDE.U32 R6, R5, R8, R220 ;  /* 0x0000000805067225 */ /* 0x001fc800078e00dc */
[----:B------:R-:W-:Y:S02]  /*2410*/  IMAD.IADD R219, R21, 0x1, R7 ;  /* 0x0000000115db7824 */ /* 0x000fe400078e0207 */
[----:B------:R-:W-:-:S04]  /*2420*/  IMAD.MOV.U32 R218, RZ, RZ, R6 ;  /* 0x000000ffffda7224 */ /* 0x000fc800078e0006 */
[----:B------:R-:W-:-:S04]  /*2430*/  IMAD.WIDE.U32 R218, R20, UR43, R218 ;  /* 0x0000002b14da7c25 */ /* 0x000fc8000f8e00da */
[----:B------:R-:W-:Y:S01]  /*2440*/  IMAD.IADD R4, R223, 0x1, R219 ;  /* 0x00000001df047824 */ /* 0x000fe200078e02db */
[----:B------:R-:W-:-:S04]  /*2450*/  LEA R6, P1, R218, R10, 0x1 ;  /* 0x0000000ada067211 */ /* 0x000fc800078208ff */
[--C-:B------:R-:W-:Y:S02]  /*2460*/  LEA.HI.X R7, R218, R11, R4.reuse, 0x1, P1 ;  /* 0x0000000bda077211 */ /* 0x100fe400008f0c04 */
[----:B------:R-:W-:Y:S02]  /*2470*/  ISETP.GT.AND P1, PT, R0, 0x1, P0 ;  /* 0x000000010000780c */ /* 0x000fe40000724270 */
[----:B------:R-:W-:-:S11]  /*2480*/  PRMT R4, R222, 0x7610, R4 ;  /* 0x00007610de047816 */ /* 0x000fd60000000004 */
[----:B------:R-:W-:Y:S05]  /*2490*/  @!P1 BRA `(.L_x_36) ;  /* 0x0000000000049947 */ /* 0x000fea0003800000 */
[----:B------:R0:W5:Y:S02]  /*24a0*/  LDG.E.LTC128B.U16 R4, desc[UR36][R6.64+0x2] ;  /* 0x0000022406047981 */ /* 0x000164000c1e1520 */
.L_x_36:
[----:B------:R-:W-:Y:S05]  /*24b0*/  BSYNC B1 ;  /* 0x0000000000017941 */ /* 0x000fea0003800000 */
.L_x_35:
[----:B-----5:R-:W-:Y:S02]  /*24c0*/  HADD2.F32 R168, -RZ, R4.H0_H0 ;  /* 0x20000004ffa87230 */ /* 0x020fe40000004100 */
[----:B------:R-:W-:-:S03]  /*24d0*/  IMAD.SHL.U32 R218, R8, 0x8, RZ ;  /* 0x0000000808da7824 */ /* 0x000fc600078e00ff */
[----:B------:R-:W-:-:S04]  /*24e0*/  FMUL R168, R168, R23 ;  /* 0x00000017a8a87220 */ /* 0x000fc80000400000 */
[----:B------:R-:W-:-:S05]  /*24f0*/  FFMA R168, R169, R22, R168 ;  /* 0x00000016a9a87223 */ /* 0x000fca00000000a8 */
[----:B------:R-:W-:-:S04]  /*2500*/  F2FP.F16.F32.PACK_AB R168, RZ, R168 ;  /* 0x000000a8ffa8723e */ /* 0x000fc800000000ff */
[----:B------:R-:W-:-:S05]  /*2510*/  PRMT R219, R168, 0x7610, R219 ;  /* 0x00007610a8db7816 */ /* 0x000fca00000000db */
[----:B------:R1:W-:Y:S01]  /*2520*/  @P1 STG.E.U16 desc[UR36][R216.64+0x2], R219 ;  /* 0x000002dbd8001986 */ /* 0x0003e2000c101524 */
[----:B------:R-:W-:-:S04]  /*2530*/  ISETP.GT.AND P1, PT, R3, 0x8, PT ;  /* 0x000000080300780c */ /* 0x000fc80003f24270 */
[----:B------:R-:W-:Y:S02]  /*2540*/  ISETP.GT.AND P2, PT, R0, RZ, P1 ;  /* 0x000000ff0000720c */ /* 0x000fe40000f44270 */
[----:B-1----:R-:W-:-:S03]  /*2550*/  SHF.L.U64.HI R219, R8, 0x3, R9 ;  /* 0x0000000308db7819 */ /* 0x002fc60000010209 */
[----:B------:R-:W-:-:S04]  /*2560*/  IMAD.WIDE.U32 R168, R5, R8, R218 ;  /* 0x0000000805a87225 */ /* 0x000fc800078e00da */
[----:B------:R-:W-:Y:S01]  /*2570*/  IMAD.IADD R169, R21, 0x1, R169 ;  /* 0x0000000115a97824 */ /* 0x000fe200078e02a9 */
[----:B------:R-:W-:-:S05]  /*2580*/  IADD3 R21, P3, R12, R168, RZ ;  /* 0x000000a80c157210 */ /* 0x000fca0007f7e0ff */
[----:B------:R-:W-:Y:S01]  /*2590*/  IMAD.X R222, R169, 0x1, R15, P3 ;  /* 0x00000001a9de7824 */ /* 0x000fe200018e060f */
[----:B------:R-:W-:-:S04]  /*25a0*/  LEA R226, P3, R21, R10, 0x1 ;  /* 0x0000000a15e27211 */ /* 0x000fc800078608ff */
[----:B------:R-:W-:-:S05]  /*25b0*/  LEA.HI.X R227, R21, R11, R222, 0x1, P3 ;  /* 0x0000000b15e37211 */ /* 0x000fca00018f0cde */
[----:B------:R1:W2:Y:S01]  /*25c0*/  @P2 LDG.E.LTC128B.U16 R4, desc[UR36][R226.64] ;  /* 0x00000024e2042981 */ /* 0x0002a2000c1e1520 */
[----:B------:R-:W-:Y:S01]  /*25d0*/  IADD3 R224, P3, R220, R168, RZ ;  /* 0x000000a8dce07210 */ /* 0x000fe20007f7e0ff */
[----:B------:R-:W-:Y:S01]  /*25e0*/  BSSY B1, `(.L_x_37) ;  /* 0x0000015000017945 */ /* 0x000fe20003800000 */
[----:B------:R-:W-:-:S03]  /*25f0*/  ISETP.GT.AND P4, PT, R0, 0x1, P1 ;  /* 0x000000010000780c */ /* 0x000fc60000f84270 */
[----:B------:R-:W-:Y:S02]  /*2600*/  IMAD.X R225, R221, 0x1, R169, P3 ;  /* 0x00000001dde17824 */ /* 0x000fe400018e06a9 */
[----:B------:R-:W-:-:S04]  /*2610*/  IMAD.WIDE.U32 R224, R20, UR43, R224 ;  /* 0x0000002b14e07c25 */ /* 0x000fc8000f8e00e0 */
[----:B------:R-:W-:Y:S01]  /*2620*/  IMAD.IADD R21, R223, 0x1, R225 ;  /* 0x00000001df157824 */ /* 0x000fe200078e02e1 */
[----:B------:R-:W-:Y:S01]  /*2630*/  LEA R168, P3, R224, R10, 0x1 ;  /* 0x0000000ae0a87211 */ /* 0x000fe200078608ff */
[----:B-1----:R-:W-:-:S03]  /*2640*/  IMAD.U32 R227, RZ, RZ, UR6 ;  /* 0x00000006ffe37e24 */ /* 0x002fc6000f8e00ff */
[----:B------:R-:W-:Y:S01]  /*2650*/  LEA.HI.X R169, R224, R11, R21, 0x1, P3 ;  /* 0x0000000be0a97211 */ /* 0x000fe200018f0c15 */
[----:B--2---:R-:W-:-:S05]  /*2660*/  HADD2.F32 R222, -RZ, R4.H0_H0 ;  /* 0x20000004ffde7230 */ /* 0x004fca0000004100 */
[----:B------:R-:W-:Y:S01]  /*2670*/  FMUL R21, R222, R23 ;  /* 0x00000017de157220 */ /* 0x000fe20000400000 */
[----:B------:R-:W-:-:S03]  /*2680*/  IMAD.U32 R222, RZ, RZ, UR7 ;  /* 0x00000007ffde7e24 */ /* 0x000fc6000f8e00ff */
[----:B------:R-:W-:Y:S01]  /*2690*/  FFMA R170, R170, R22, R21 ;  /* 0x00000016aaaa7223 */ /* 0x000fe20000000015 */
[----:B------:R-:W-:Y:S02]  /*26a0*/  MOV R21, UR6 ;  /* 0x0000000600157c02 */ /* 0x000fe40008000f00 */
[----:B------:R-:W-:Y:S02]  /*26b0*/  SHF.L.U64.HI R227, R227, 0x4, R222 ;  /* 0x00000004e3e37819 */ /* 0x000fe400000102de */
[----:B------:R-:W-:Y:S01]  /*26c0*/  F2FP.F16.F32.PACK_AB R170, RZ, R170 ;  /* 0x000000aaffaa723e */ /* 0x000fe200000000ff */
[----:B------:R-:W-:-:S05]  /*26d0*/  IMAD.SHL.U32 R21, R21, 0x10, RZ ;  /* 0x0000001015157824 */ /* 0x000fca00078e00ff */
[----:B------:R-:W-:-:S05]  /*26e0*/  IADD3 R224, P3, R21, R216, RZ ;  /* 0x000000d815e07210 */ /* 0x000fca0007f7e0ff */
[----:B------:R-:W-:-:S05]  /*26f0*/  IMAD.X R225, R227, 0x1, R217, P3 ;  /* 0x00000001e3e17824 */ /* 0x000fca00018e06d9 */
[----:B------:R1:W-:Y:S01]  /*2700*/  @P2 STG.E.U16 desc[UR36][R224.64], R170 ;  /* 0x000000aae0002986 */ /* 0x0003e2000c101524 */
[----:B------:R-:W-:Y:S05]  /*2710*/  @!P4 BRA `(.L_x_38) ;  /* 0x000000000004c947 */ /* 0x000fea0003800000 */
[----:B------:R2:W5:Y:S02]  /*2720*/  LDG.E.LTC128B.U16 R4, desc[UR36][R168.64+0x2] ;  /* 0x00000224a8047981 */ /* 0x000564000c1e1520 */
.L_x_38:
[----:B------:R-:W-:Y:S05]  /*2730*/  BSYNC B1 ;  /* 0x0000000000017941 */ /* 0x000fea0003800000 */
.L_x_37:
[----:B-1---5:R-:W-:Y:S01]  /*2740*/  HADD2.F32 R170, -RZ, R4.H0_H0 ;  /* 0x20000004ffaa7230 */ /* 0x022fe20000004100 */
[----:B------:R-:W-:Y:S01]  /*2750*/  ISETP.GT.AND P2, PT, R0, 0x8, P0 ;  /* 0x000000080000780c */ /* 0x000fe20000744270 */
[----:B------:R-:W-:Y:S03]  /*2760*/  BSSY B1, `(.L_x_39) ;  /* 0x000000a000017945 */ /* 0x000fe60003800000 */
[----:B------:R-:W-:-:S04]  /*2770*/  FMUL R170, R170, R23 ;  /* 0x00000017aaaa7220 */ /* 0x000fc80000400000 */
[----:B------:R-:W-:Y:S01]  /*2780*/  FFMA R170, R171, R22, R170 ;  /* 0x00000016abaa7223 */ /* 0x000fe200000000aa */
[----:B------:R-:W-:-:S04]  /*2790*/  @P4 IMAD.MOV.U32 R171, RZ, RZ, R225 ;  /* 0x000000ffffab4224 */ /* 0x000fc800078e00e1 */
[----:B------:R-:W-:-:S04]  /*27a0*/  F2FP.F16.F32.PACK_AB R170, RZ, R170 ;  /* 0x000000aaffaa723e */ /* 0x000fc800000000ff */
[----:B------:R-:W-:Y:S01]  /*27b0*/  PRMT R222, R170, 0x7610, R222 ;  /* 0x00007610aade7816 */ /* 0x000fe200000000de */
[----:B------:R-:W-:-:S05]  /*27c0*/  @P4 IMAD.MOV.U32 R170, RZ, RZ, R224 ;  /* 0x000000ffffaa4224 */ /* 0x000fca00078e00e0 */
[----:B------:R1:W-:Y:S01]  /*27d0*/  @P4 STG.E.U16 desc[UR36][R170.64+0x2], R222 ;  /* 0x000002deaa004986 */ /* 0x0003e2000c101524 */
[----:B------:R-:W-:Y:S05]  /*27e0*/  @!P2 BRA `(.L_x_40) ;  /* 0x000000000004a947 */ /* 0x000fea0003800000 */
[----:B------:R3:W5:Y:S02]  /*27f0*/  LDG.E.LTC128B.U16 R4, desc[UR36][R6.64+0x10] ;  /* 0x0000102406047981 */ /* 0x000764000c1e1520 */
.L_x_40:
[----:B------:R-:W-:Y:S05]  /*2800*/  BSYNC B1 ;  /* 0x0000000000017941 */ /* 0x000fea0003800000 */
.L_x_39:
[----:B-1---5:R-:W-:Y:S01]  /*2810*/  HADD2.F32 R170, -RZ, R4.H0_H0 ;  /* 0x20000004ffaa7230 */ /* 0x022fe20000004100 */
[----:B------:R-:W-:Y:S01]  /*2820*/  ISETP.GT.AND P3, PT, R0, 0x9, P0 ;  /* 0x000000090000780c */ /* 0x000fe20000764270 */
[----:B------:R-:W-:Y:S03]  /*2830*/  BSSY B1, `(.L_x_41) ;  /* 0x000000a000017945 */ /* 0x000fe60003800000 */
[----:B------:R-:W-:Y:S01]  /*2840*/  FMUL R171, R170, R23 ;  /* 0x00000017aaab7220 */ /* 0x000fe20000400000 */
[----:B------:R-:W-:-:S03]  /*2850*/  @P2 IMAD.MOV.U32 R170, RZ, RZ, R216 ;  /* 0x000000ffffaa2224 */ /* 0x000fc600078e00d8 */
[----:B------:R-:W-:-:S05]  /*2860*/  FFMA R171, R172, R22, R171 ;  /* 0x00000016acab7223 */ /* 0x000fca00000000ab */
[----:B------:R-:W-:-:S04]  /*2870*/  F2FP.F16.F32.PACK_AB R171, RZ, R171 ;  /* 0x000000abffab723e */ /* 0x000fc800000000ff */
[----:B------:R-:W-:Y:S01]  /*2880*/  PRMT R172, R171, 0x7610, R172 ;  /* 0x00007610abac7816 */ /* 0x000fe200000000ac */
[----:B------:R-:W-:-:S05]  /*2890*/  @P2 IMAD.MOV.U32 R171, RZ, RZ, R217 ;  /* 0x000000ffffab2224 */ /* 0x000fca00078e00d9 */
[----:B------:R1:W-:Y:S01]  /*28a0*/  @P2 STG.E.U16 desc[UR36][R170.64+0x10], R172 ;  /* 0x000010acaa002986 */ /* 0x0003e2000c101524 */
[----:B------:R-:W-:Y:S05]  /*28b0*/  @!P3 BRA `(.L_x_42) ;  /* 0x000000000004b947 */ /* 0x000fea0003800000 */
[----:B------:R4:W5:Y:S02]  /*28c0*/  LDG.E.LTC128B.U16 R4, desc[UR36][R6.64+0x12] ;  /* 0x0000122406047981 */ /* 0x000964000c1e1520 */
.L_x_42:
[----:B------:R-:W-:Y:S05]  /*28d0*/  BSYNC B1 ;  /* 0x0000000000017941 */ /* 0x000fea0003800000 */
.L_x_41:
[----:B-1---5:R-:W-:Y:S01]  /*28e0*/  HADD2.F32 R170, -RZ, R4.H0_H0 ;  /* 0x20000004ffaa7230 */ /* 0x022fe20000004100 */
[----:B------:R-:W-:Y:S01]  /*28f0*/  ISETP.GT.AND P2, PT, R0, 0x8, P1 ;  /* 0x000000080000780c */ /* 0x000fe20000f44270 */
[----:B------:R-:W-:Y:S01]  /*2900*/  @P3 IMAD.MOV.U32 R171, RZ, RZ, R217 ;  /* 0x000000ffffab3224 */ /* 0x000fe200078e00d9 */
[----:B------:R-:W-:Y:S02]  /*2910*/  BSSY B1, `(.L_x_43) ;  /* 0x0000009000017945 */ /* 0x000fe40003800000 */
[----:B------:R-:W-:-:S04]  /*2920*/  FMUL R170, R170, R23 ;  /* 0x00000017aaaa7220 */ /* 0x000fc80000400000 */
[----:B------:R-:W-:-:S05]  /*2930*/  FFMA R170, R173, R22, R170 ;  /* 0x00000016adaa7223 */ /* 0x000fca00000000aa */
[----:B------:R-:W-:-:S04]  /*2940*/  F2FP.F16.F32.PACK_AB R170, RZ, R170 ;  /* 0x000000aaffaa723e */ /* 0x000fc800000000ff */
[----:B------:R-:W-:Y:S02]  /*2950*/  PRMT R172, R170, 0x7610, R172 ;  /* 0x00007610aaac7816 */ /* 0x000fe400000000ac */
[----:B------:R-:W-:-:S05]  /*2960*/  @P3 MOV R170, R216 ;  /* 0x000000d800aa3202 */ /* 0x000fca0000000f00 */
[----:B------:R1:W-:Y:S01]  /*2970*/  @P3 STG.E.U16 desc[UR36][R170.64+0x12], R172 ;  /* 0x000012acaa003986 */ /* 0x0003e2000c101524 */
[----:B------:R-:W-:Y:S05]  /*2980*/  @!P2 BRA `(.L_x_44) ;  /* 0x000000000004a947 */ /* 0x000fea0003800000 */
[----:B------:R0:W5:Y:S02]  /*2990*/  LDG.E.LTC128B.U16 R4, desc[UR36][R168.64+0x10] ;  /* 0x00001024a8047981 */ /* 0x000164000c1e1520 */
.L_x_44:
[----:B------:R-:W-:Y:S05]  /*29a0*/  BSYNC B1 ;  /* 0x0000000000017941 */ /* 0x000fea0003800000 */
.L_x_43:
        /* <DEDUP_REMOVED lines=12> */
.L_x_46:
[----:B------:R-:W-:Y:S05]  /*2a70*/  BSYNC B1 ;  /* 0x0000000000017941 */ /* 0x000fea0003800000 */
.L_x_45:
[----:B-1---5:R-:W-:Y:S01]  /*2a80*/  HADD2.F32 R170, -RZ, R4.H0_H0 ;  /* 0x20000004ffaa7230 */ /* 0x022fe20000004100 */
[----:B------:R-:W-:Y:S01]  /*2a90*/  ISETP.GT.AND P2, PT, R0, 0x10, P0 ;  /* 0x000000100000780c */ /* 0x000fe20000744270 */
[----:B------:R-:W-:Y:S01]  /*2aa0*/  @P3 IMAD.MOV.U32 R171, RZ, RZ, R225 ;  /* 0x000000ffffab3224 */ /* 0x000fe200078e00e1 */
[----:B------:R-:W-:Y:S02]  /*2ab0*/  BSSY B1, `(.L_x_47) ;  /* 0x0000009000017945 */ /* 0x000fe40003800000 */
[----:B------:R-:W-:-:S04]  /*2ac0*/  FMUL R170, R170, R23 ;  /* 0x00000017aaaa7220 */ /* 0x000fc80000400000 */
[----:B------:R-:W-:-:S05]  /*2ad0*/  FFMA R170, R175, R22, R170 ;  /* 0x00000016afaa7223 */ /* 0x000fca00000000aa */
[----:B------:R-:W-:-:S04]  /*2ae0*/  F2FP.F16.F32.PACK_AB R170, RZ, R170 ;  /* 0x000000aaffaa723e */ /* 0x000fc800000000ff */
[----:B------:R-:W-:Y:S01]  /*2af0*/  PRMT R172, R170, 0x7610, R172 ;  /* 0x00007610aaac7816 */ /* 0x000fe200000000ac */
[----:B------:R-:W-:-:S05]  /*2b00*/  @P3 IMAD.MOV.U32 R170, RZ, RZ, R224 ;  /* 0x000000ffffaa3224 */ /* 0x000fca00078e00e0 */
[----:B------:R1:W-:Y:S01]  /*2b10*/  @P3 STG.E.U16 desc[UR36][R170.64+0x12], R172 ;  /* 0x000012acaa003986 */ /* 0x0003e2000c101524 */
[----:B------:R-:W-:Y:S05]  /*2b20*/  @!P2 BRA `(.L_x_48) ;  /* 0x000000000004a947 */ /* 0x000fea0003800000 */
[----:B------:R0:W5:Y:S02]  /*2b30*/  LDG.E.LTC128B.U16 R4, desc[UR36][R6.64+0x20] ;  /* 0x0000202406047981 */ /* 0x000164000c1e1520 */
.L_x_48:
[----:B------:R-:W-:Y:S05]  /*2b40*/  BSYNC B1 ;  /* 0x0000000000017941 */ /* 0x000fea0003800000 */
.L_x_47:
        /* <DEDUP_REMOVED lines=12> */
.L_x_50:
[----:B------:R-:W-:Y:S05]  /*2c10*/  BSYNC B1 ;  /* 0x0000000000017941 */ /* 0x000fea0003800000 */
.L_x_49:
[----:B-1---5:R-:W-:Y:S01]  /*2c20*/  HADD2.F32 R170, -RZ, R4.H0_H0 ;  /* 0x20000004ffaa7230 */ /* 0x022fe20000004100 */
[----:B------:R-:W-:Y:S01]  /*2c30*/  @P3 MOV R171, R217 ;  /* 0x000000d900ab3202 */ /* 0x000fe20000000f00 */
[----:B------:R-:W-:Y:S01]  /*2c40*/  BSSY B1, `(.L_x_51) ;  /* 0x000000a000017945 */ /* 0x000fe20003800000 */
[----:B------:R-:W-:Y:S02]  /*2c50*/  ISETP.GT.AND P2, PT, R0, 0x10, P1 ;  /* 0x000000100000780c */ /* 0x000fe40000f44270 */
        /* <DEDUP_REMOVED lines=8> */
.L_x_52:
[----:B------:R-:W-:Y:S05]  /*2ce0*/  BSYNC B1 ;  /* 0x0000000000017941 */ /* 0x000fea0003800000 */
.L_x_51:
        /* <DEDUP_REMOVED lines=12> */
.L_x_54:
[----:B------:R-:W-:Y:S05]  /*2db0*/  BSYNC B1 ;  /* 0x0000000000017941 */ /* 0x000fea0003800000 */
.L_x_53:
        /* <DEDUP_REMOVED lines=12> */
.L_x_56:
[----:B------:R-:W-:Y:S05]  /*2e80*/  BSYNC B1 ;  /* 0x0000000000017941 */ /* 0x000fea0003800000 */
.L_x_55:
        /* <DEDUP_REMOVED lines=12> */
.L_x_58:
[----:B------:R-:W-:Y:S05]  /*2f50*/  BSYNC B1 ;  /* 0x0000000000017941 */ /* 0x000fea0003800000 */
.L_x_57:
        /* <DEDUP_REMOVED lines=12> */
.L_x_60:
[----:B------:R-:W-:Y:S05]  /*3020*/  BSYNC B1 ;  /* 0x0000000000017941 */ /* 0x000fea0003800000 */
.L_x_59:
[----:B-1---5:R-:W-:Y:S01]  /*3030*/  HADD2.F32 R170, -RZ, R4.H0_H0 ;  /* 0x20000004ffaa7230 */ /* 0x022fe20000004100 */
[----:B------:R-:W-:Y:S01]  /*3040*/  ISETP.GT.AND P3, PT, R0, 0x19, P1 ;  /* 0x000000190000780c */ /* 0x000fe20000f64270 */
[----:B------:R-:W-:Y:S03]  /*3050*/  BSSY B1, `(.L_x_61) ;  /* 0x000000a000017945 */ /* 0x000fe60003800000 */
[----:B------:R-:W-:Y:S01]  /*3060*/  FMUL R171, R170, R23 ;  /* 0x00000017aaab7220 */ /* 0x000fe20000400000 */
[----:B------:R-:W-:-:S03]  /*3070*/  @P2 MOV R170, R224 ;  /* 0x000000e000aa2202 */ /* 0x000fc60000000f00 */
[----:B------:R-:W-:-:S05]  /*3080*/  FFMA R171, R182, R22, R171 ;  /* 0x00000016b6ab7223 */ /* 0x000fca00000000ab */
[----:B------:R-:W-:-:S04]  /*3090*/  F2FP.F16.F32.PACK_AB R171, RZ, R171 ;  /* 0x000000abffab723e */ /* 0x000fc800000000ff */
[----:B------:R-:W-:Y:S01]  /*30a0*/  PRMT R172, R171, 0x7610, R172 ;  /* 0x00007610abac7816 */ /* 0x000fe200000000ac */
[----:B------:R-:W-:-:S05]  /*30b0*/  @P2 IMAD.MOV.U32 R171, RZ, RZ, R225 ;  /* 0x000000ffffab2224 */ /* 0x000fca00078e00e1 */
[----:B------:R1:W-:Y:S01]  /*30c0*/  @P2 STG.E.U16 desc[UR36][R170.64+0x30], R172 ;  /* 0x000030acaa002986 */ /* 0x0003e2000c101524 */
[----:B------:R-:W-:Y:S05]  /*30d0*/  @!P3 BRA `(.L_x_62) ;  /* 0x000000000004b947 */ /* 0x000fea0003800000 */
[----:B------:R0:W5:Y:S02]  /*30e0*/  LDG.E.LTC128B.U16 R4, desc[UR36][R168.64+0x32] ;  /* 0x00003224a8047981 */ /* 0x000164000c1e1520 */
.L_x_62:
[----:B------:R-:W-:Y:S05]  /*30f0*/  BSYNC B1 ;  /* 0x0000000000017941 */ /* 0x000fea0003800000 */
.L_x_61:
        /* <DEDUP_REMOVED lines=12> */
.L_x_64:
[----:B------:R-:W-:Y:S05]  /*31c0*/  BSYNC B1 ;  /* 0x0000000000017941 */ /* 0x000fea0003800000 */
.L_x_63:
        /* <DEDUP_REMOVED lines=12> */
.L_x_66:
[----:B------:R-:W-:Y:S05]  /*3290*/  BSYNC B1 ;  /* 0x0000000000017941 */ /* 0x000fea0003800000 */
.L_x_65:
        /* <DEDUP_REMOVED lines=12> */
.L_x_68:
[----:B------:R-:W-:Y:S05]  /*3360*/  BSYNC B1 ;  /* 0x0000000000017941 */ /* 0x000fea0003800000 */
.L_x_67:
[----:B-1---5:R-:W-:Y:S01]  /*3370*/  HADD2.F32 R170, -RZ, R4.H0_H0 ;  /* 0x20000004ffaa7230 */ /* 0x022fe20000004100 */
[----:B------:R-:W-:Y:S01]  /*3380*/  ISETP.GT.AND P3, PT, R0, 0x21, P1 ;  /* 0x000000210000780c */ /* 0x000fe20000f64270 */
[----:B------:R-:W-:Y:S03]  /*3390*/  BSSY B1, `(.L_x_69) ;  /* 0x000000a000017945 */ /* 0x000fe60003800000 */
[----:B------:R-:W-:Y:S01]  /*33a0*/  FMUL R171, R170, R23 ;  /* 0x00000017aaab7220 */ /* 0x000fe20000400000 */
[----:B------:R-:W-:-:S03]  /*33b0*/  @P2 IMAD.MOV.U32 R170, RZ, RZ, R224 ;  /* 0x000000ffffaa2224 */ /* 0x000fc600078e00e0 */
[----:B------:R-:W-:-:S05]  /*33c0*/  FFMA R171, R186, R22, R171 ;  /* 0x00000016baab7223 */ /* 0x000fca00000000ab */
[----:B------:R-:W-:-:S04]  /*33d0*/  F2FP.F16.F32.PACK_AB R171, RZ, R171 ;  /* 0x000000abffab723e */ /* 0x000fc800000000ff */
[----:B------:R-:W-:Y:S02]  /*33e0*/  PRMT R172, R171, 0x7610, R172 ;  /* 0x00007610abac7816 */ /* 0x000fe400000000ac */
[----:B------:R-:W-:-:S05]  /*33f0*/  @P2 MOV R171, R225 ;  /* 0x000000e100ab2202 */ /* 0x000fca0000000f00 */
[----:B------:R1:W-:Y:S01]  /*3400*/  @P2 STG.E.U16 desc[UR36][R170.64+0x40], R172 ;  /* 0x000040acaa002986 */ /* 0x0003e2000c101524 */
[----:B------:R-:W-:Y:S05]  /*3410*/  @!P3 BRA `(.L_x_70) ;  /* 0x000000000004b947 */ /* 0x000fea0003800000 */
[----:B------:R0:W5:Y:S02]  /*3420*/  LDG.E.LTC128B.U16 R4, desc[UR36][R168.64+0x42] ;  /* 0x00004224a8047981 */ /* 0x000164000c1e1520 */
.L_x_70:
[----:B------:R-:W-:Y:S05]  /*3430*/  BSYNC B1 ;  /* 0x0000000000017941 */ /* 0x000fea0003800000 */
.L_x_69:
        /* <DEDUP_REMOVED lines=12> */
.L_x_72:
[----:B------:R-:W-:Y:S05]  /*3500*/  BSYNC B1 ;  /* 0x0000000000017941 */ /* 0x000fea0003800000 */
.L_x_71:
        /* <DEDUP_REMOVED lines=12> */
.L_x_74:
[----:B------:R-:W-:Y:S05]  /*35d0*/  BSYNC B1 ;  /* 0x0000000000017941 */ /* 0x000fea0003800000 */
.L_x_73:
        /* <DEDUP_REMOVED lines=12> */
.L_x_76:
[----:B------:R-:W-:Y:S05]  /*36a0*/  BSYNC B1 ;  /* 0x0000000000017941 */ /* 0x000fea0003800000 */
.L_x_75:
        /* <DEDUP_REMOVED lines=12> */
.L_x_78:
[----:B------:R-:W-:Y:S05]  /*3770*/  BSYNC B1 ;  /* 0x0000000000017941 */ /* 0x000fea0003800000 */
.L_x_77:
        /* <DEDUP_REMOVED lines=12> */
.L_x_80:
[----:B------:R-:W-:Y:S05]  /*3840*/  BSYNC B1 ;  /* 0x0000000000017941 */ /* 0x000fea0003800000 */
.L_x_79:
        /* <DEDUP_REMOVED lines=12> */
.L_x_82:
[----:B------:R-:W-:Y:S05]  /*3910*/  BSYNC B1 ;  /* 0x0000000000017941 */ /* 0x000fea0003800000 */
.L_x_81:
        /* <DEDUP_REMOVED lines=12> */
.L_x_84:
[----:B------:R-:W-:Y:S05]  /*39e0*/  BSYNC B1 ;  /* 0x0000000000017941 */ /* 0x000fea0003800000 */
.L_x_83:
        /* <DEDUP_REMOVED lines=12> */
.L_x_86:
[----:B------:R-:W-:Y:S05]  /*3ab0*/  BSYNC B1 ;  /* 0x0000000000017941 */ /* 0x000fea0003800000 */
.L_x_85:
        /* <DEDUP_REMOVED lines=12> */
.L_x_88:
[----:B------:R-:W-:Y:S05]  /*3b80*/  BSYNC B1 ;  /* 0x0000000000017941 */ /* 0x000fea0003800000 */
.L_x_87:
        /* <DEDUP_REMOVED lines=12> */
.L_x_90:
[----:B------:R-:W-:Y:S05]  /*3c50*/  BSYNC B1 ;  /* 0x0000000000017941 */ /* 0x000fea0003800000 */
.L_x_89:
        /* <DEDUP_REMOVED lines=12> */
.L_x_92:
[----:B------:R-:W-:Y:S05]  /*3d20*/  BSYNC B1 ;  /* 0x0000000000017941 */ /* 0x000fea0003800000 */
.L_x_91:
        /* <DEDUP_REMOVED lines=12> */
.L_x_94:
[----:B------:R-:W-:Y:S05]  /*3df0*/  BSYNC B1 ;  /* 0x0000000000017941 */ /* 0x000fea0003800000 */
.L_x_93:
        /* <DEDUP_REMOVED lines=12> */
.L_x_96:
[----:B------:R-:W-:Y:S05]  /*3ec0*/  BSYNC B1 ;  /* 0x0000000000017941 */ /* 0x000fea0003800000 */
.L_x_95:
        /* <DEDUP_REMOVED lines=12> */
.L_x_98:
[----:B------:R-:W-:Y:S05]  /*3f90*/  BSYNC B1 ;  /* 0x0000000000017941 */ /* 0x000fea0003800000 */
.L_x_97:
        /* <DEDUP_REMOVED lines=12> */
.L_x_100:
[----:B------:R-:W-:Y:S05]  /*4060*/  BSYNC B1 ;  /* 0x0000000000017941 */ /* 0x000fea0003800000 */
.L_x_99:
        /* <DEDUP_REMOVED lines=12> */
.L_x_102:
[----:B------:R-:W-:Y:S05]  /*4130*/  BSYNC B1 ;  /* 0x0000000000017941 */ /* 0x000fea0003800000 */
.L_x_101:
        /* <DEDUP_REMOVED lines=12> */
.L_x_104:
[----:B------:R-:W-:Y:S05]  /*4200*/  BSYNC B1 ;  /* 0x0000000000017941 */ /* 0x000fea0003800000 */
.L_x_103:
        /* <DEDUP_REMOVED lines=12> */
.L_x_106:
[----:B------:R-:W-:Y:S05]  /*42d0*/  BSYNC B1 ;  /* 0x0000000000017941 */ /* 0x000fea0003800000 */
.L_x_105:
        /* <DEDUP_REMOVED lines=12> */
.L_x_108:
[----:B------:R-:W-:Y:S05]  /*43a0*/  BSYNC B1 ;  /* 0x0000000000017941 */ /* 0x000fea0003800000 */
.L_x_107:
        /* <DEDUP_REMOVED lines=12> */
.L_x_110:
[----:B------:R-:W-:Y:S05]  /*4470*/  BSYNC B1 ;  /* 0x0000000000017941 */ /* 0x000fea0003800000 */
.L_x_109:
        /* <DEDUP_REMOVED lines=12> */
.L_x_112:
[----:B------:R-:W-:Y:S05]  /*4540*/  BSYNC B1 ;  /* 0x0000000000017941 */ /* 0x000fea0003800000 */
.L_x_111:
        /* <DEDUP_REMOVED lines=12> */
.L_x_114:
[----:B------:R-:W-:Y:S05]  /*4610*/  BSYNC B1 ;  /* 0x0000000000017941 */ /* 0x000fea0003800000 */
.L_x_113:
        /* <DEDUP_REMOVED lines=12> */
.L_x_116:
[----:B------:R-:W-:Y:S05]  /*46e0*/  BSYNC B1 ;  /* 0x0000000000017941 */ /* 0x000fea0003800000 */
.L_x_115:
        /* <DEDUP_REMOVED lines=12> */
.L_x_118:
[----:B------:R-:W-:Y:S05]  /*47b0*/  BSYNC B1 ;  /* 0x0000000000017941 */ /* 0x000fea0003800000 */
.L_x_117:
        /* <DEDUP_REMOVED lines=12> */
.L_x_120:
[----:B------:R-:W-:Y:S05]  /*4880*/  BSYNC B1 ;  /* 0x0000000000017941 */ /* 0x000fea0003800000 */
.L_x_119:
        /* <DEDUP_REMOVED lines=12> */
.L_x_122:
[----:B------:R-:W-:Y:S05]  /*4950*/  BSYNC B1 ;  /* 0x0000000000017941 */ /* 0x000fea0003800000 */
.L_x_121:
[----:B0--345:R-:W-:Y:S01]  /*4960*/  HADD2.F32 R6, -RZ, R4.H0_H0 ;  /* 0x20000004ff067230 */ /* 0x039fe20000004100 */
[----:B------:R-:W-:Y:S01]  /*4970*/  @P0 MOV R7, R217 ;  /* 0x000000d900070202 */ /* 0x000fe20000000f00 */
[----:B------:R-:W-:Y:S01]  /*4980*/  BSSY B1, `(.L_x_123) ;  /* 0x000000a000017945 */ /* 0x000fe20003800000 */
[----:B------:R-:W-:Y:S02]  /*4990*/  ISETP.GT.AND P2, PT, R0, 0x58, P1 ;  /* 0x000000580000780c */ /* 0x000fe40000f44270 */
[----:B------:R-:W-:-:S04]  /*49a0*/  FMUL R6, R6, R23 ;  /* 0x0000001706067220 */ /* 0x000fc80000400000 */
[----:B------:R-:W-:-:S05]  /*49b0*/  FFMA R6, R213, R22, R6 ;  /* 0x00000016d5067223 */ /* 0x000fca0000000006 */
[----:B------:R-:W-:-:S04]  /*49c0*/  F2FP.F16.F32.PACK_AB R6, RZ, R6 ;  /* 0x00000006ff06723e */ /* 0x000fc800000000ff */
[----:B-1----:R-:W-:Y:S01]  /*49d0*/  PRMT R170, R6, 0x7610, R170 ;  /* 0x0000761006aa7816 */ /* 0x002fe200000000aa */
[----:B------:R-:W-:-:S05]  /*49e0*/  @P0 IMAD.MOV.U32 R6, RZ, RZ, R216 ;  /* 0x000000ffff060224 */ /* 0x000fca00078e00d8 */
[----:B------:R0:W-:Y:S01]  /*49f0*/  @P0 STG.E.U16 desc[UR36][R6.64+0xb2], R170 ;  /* 0x0000b2aa06000986 */ /* 0x0001e2000c101524 */
[----:B------:R-:W-:Y:S05]  /*4a00*/  @!P2 BRA `(.L_x_124) ;  /* 0x000000000004a947 */ /* 0x000fea0003800000 */
[----:B------:R1:W5:Y:S02]  /*4a10*/  LDG.E.LTC128B.U16 R4, desc[UR36][R168.64+0xb0] ;  /* 0x0000b024a8047981 */ /* 0x000364000c1e1520 */
.L_x_124:
[----:B------:R-:W-:Y:S05]  /*4a20*/  BSYNC B1 ;  /* 0x0000000000017941 */ /* 0x000fea0003800000 */
.L_x_123:
[----:B0----5:R-:W-:Y:S01]  /*4a30*/  HADD2.F32 R6, -RZ, R4.H0_H0 ;  /* 0x20000004ff067230 */ /* 0x021fe20000004100 */
[----:B------:R-:W-:Y:S01]  /*4a40*/  ISETP.GT.AND P1, PT, R0, 0x59, P1 ;  /* 0x000000590000780c */ /* 0x000fe20000f24270 */
[----:B------:R-:W-:Y:S01]  /*4a50*/  BSSY B1, `(.L_x_125) ;  /* 0x000000c000017945 */ /* 0x000fe20003800000 */
[----:B------:R-:W-:Y:S02]  /*4a60*/  IADD3 R175, P0, R5, 0x80, RZ ;  /* 0x0000008005af7810 */ /* 0x000fe40007f1e0ff */
[----:B------:R-:W-:Y:S01]  /*4a70*/  FMUL R7, R6, R23 ;  /* 0x0000001706077220 */ /* 0x000fe20000400000 */
[----:B------:R-:W-:Y:S02]  /*4a80*/  @P2 IMAD.MOV.U32 R6, RZ, RZ, R224 ;  /* 0x000000ffff062224 */ /* 0x000fe400078e00e0 */
[----:B------:R-:W-:Y:S02]  /*4a90*/  IMAD.X R171, RZ, RZ, UR9, P0 ;  /* 0x00000009ffab7e24 */ /* 0x000fe400080e06ff */
[----:B------:R-:W-:-:S05]  /*4aa0*/  FFMA R7, R214, R22, R7 ;  /* 0x00000016d6077223 */ /* 0x000fca0000000007 */
[----:B------:R-:W-:-:S04]  /*4ab0*/  F2FP.F16.F32.PACK_AB R7, RZ, R7 ;  /* 0x00000007ff07723e */ /* 0x000fc800000000ff */
[----:B------:R-:W-:Y:S01]  /*4ac0*/  PRMT R170, R7, 0x7610, R170 ;  /* 0x0000761007aa7816 */ /* 0x000fe200000000aa */
[----:B------:R-:W-:-:S05]  /*4ad0*/  @P2 IMAD.MOV.U32 R7, RZ, RZ, R225 ;  /* 0x000000ffff072224 */ /* 0x000fca00078e00e1 */
[----:B------:R0:W-:Y:S01]  /*4ae0*/  @P2 STG.E.U16 desc[UR36][R6.64+0xb0], R170 ;  /* 0x0000b0aa06002986 */ /* 0x0001e2000c101524 */
[----:B------:R-:W-:Y:S05]  /*4af0*/  @!P1 BRA `(.L_x_126) ;  /* 0x0000000000049947 */ /* 0x000fea0003800000 */
[----:B------:R3:W5:Y:S02]  /*4b00*/  LDG.E.LTC128B.U16 R4, desc[UR36][R168.64+0xb2] ;  /* 0x0000b224a8047981 */ /* 0x000764000c1e1520 */
.L_x_126:
[----:B------:R-:W-:Y:S05]  /*4b10*/  BSYNC B1 ;  /* 0x0000000000017941 */ /* 0x000fea0003800000 */
.L_x_125:
[----:B0----5:R-:W-:Y:S01]  /*4b20*/  HADD2.F32 R6, -RZ, R4.H0_H0 ;  /* 0x20000004ff067230 */ /* 0x021fe20000004100 */
[----:B------:R-:W-:Y:S01]  /*4b30*/  ISETP.GT.AND P0, PT, R3, 0x80, PT ;  /* 0x000000800300780c */ /* 0x000fe20003f04270 */
[-C--:B------:R-:W-:Y:S01]  /*4b40*/  IMAD R170, R171, R8.reuse, RZ ;  /* 0x00000008abaa7224 */ /* 0x080fe200078e02ff */
[----:B------:R-:W-:Y:S02]  /*4b50*/  PRMT R176, R4, 0x7610, R176 ;  /* 0x0000761004b07816 */ /* 0x000fe400000000b0 */
[----:B-123--:R-:W-:Y:S01]  /*4b60*/  FMUL R168, R6, R23 ;  /* 0x0000001706a87220 */ /* 0x00efe20000400000 */
[C---:B------:R-:W-:Y:S01]  /*4b70*/  IMAD R177, R175.reuse, R9, R170 ;  /* 0x00000009afb17224 */ /* 0x040fe200078e02aa */
[----:B------:R-:W-:Y:S01]  /*4b80*/  ISETP.GT.AND P4, PT, R0, RZ, P0 ;  /* 0x000000ff0000720c */ /* 0x000fe20000784270 */
[----:B------:R-:W-:-:S04]  /*4b90*/  IMAD.WIDE.U32 R6, R175, R8, R14 ;  /* 0x00000008af067225 */ /* 0x000fc800078e000e */
[----:B------:R-:W-:Y:S01]  /*4ba0*/  FFMA R215, R215, R22, R168 ;  /* 0x00000016d7d77223 */ /* 0x000fe200000000a8 */
[----:B------:R-:W-:Y:S01]  /*4bb0*/  IMAD.IADD R7, R7, 0x1, R177 ;  /* 0x0000000107077824 */ /* 0x000fe200078e02b1 */
[----:B------:R-:W-:-:S03]  /*4bc0*/  LEA R168, P2, R6, R10, 0x1 ;  /* 0x0000000a06a87211 */ /* 0x000fc600078408ff */
[----:B------:R-:W-:Y:S02]  /*4bd0*/  F2FP.F16.F32.PACK_AB R215, RZ, R215 ;  /* 0x000000d7ffd7723e */ /* 0x000fe400000000ff */
[----:B------:R-:W-:-:S03]  /*4be0*/  LEA.HI.X R169, R6, R11, R7, 0x1, P2 ;  /* 0x0000000b06a97211 */ /* 0x000fc600010f0c07 */
[----:B------:R0:W-:Y:S04]  /*4bf0*/  @P1 STG.E.U16 desc[UR36][R224.64+0xb2], R215 ;  /* 0x0000b2d7e0001986 */ /* 0x0001e8000c101524 */
[----:B------:R-:W2:Y:S01]  /*4c00*/  @P4 LDG.E.LTC128B.U16 R176, desc[UR36][R168.64] ;  /* 0x00000024a8b04981 */ /* 0x000ea2000c1e1520 */
[----:B------:R-:W-:Y:S01]  /*4c10*/  IMAD.WIDE.U32 R6, R175, R8, R220 ;  /* 0x00000008af067225 */ /* 0x000fe200078e00dc */
[----:B------:R-:W-:Y:S01]  /*4c20*/  USHF.L.U64.HI UR4, UR6, 0x8, UR7 ;  /* 0x0000000806047899 */ /* 0x000fe20008010207 */
[----:B------:R-:W-:Y:S01]  /*4c30*/  ISETP.GT.AND P2, PT, R0, 0x1, P0 ;  /* 0x000000010000780c */ /* 0x000fe20000744270 */
[----:B------:R-:W-:Y:S01]  /*4c40*/  BSSY B1, `(.L_x_127) ;  /* 0x0000010000017945 */ /* 0x000fe20003800000 */
[----:B------:R-:W-:Y:S02]  /*4c50*/  IMAD.IADD R7, R177, 0x1, R7 ;  /* 0x00000001b1077824 */ /* 0x000fe400078e0207 */
[----:B------:R-:W-:-:S02]  /*4c60*/  IMAD.U32 R171, RZ, RZ, UR6 ;  /* 0x00000006ffab7e24 */ /* 0x000fc4000f8e00ff */
[----:B------:R-:W-:-:S03]  /*4c70*/  IMAD.WIDE.U32 R172, R20, UR43, R6 ;  /* 0x0000002b14ac7c25 */ /* 0x000fc6000f8e0006 */
[----:B------:R-:W-:Y:S02]  /*4c80*/  LEA R170, P1, R171, R216, 0x8 ;  /* 0x000000d8abaa7211 */ /* 0x000fe400078240ff */
[----:B------:R-:W-:Y:S02]  /*4c90*/  LEA R6, P3, R172, R10, 0x1 ;  /* 0x0000000aac067211 */ /* 0x000fe400078608ff */
[----:B------:R-:W-:Y:S01]  /*4ca0*/  IADD3.X R171, R217, UR4, RZ, P1, !PT ;  /* 0x00000004d9ab7c10 */ /* 0x000fe20008ffe4ff */
[----:B--2---:R-:W-:-:S05]  /*4cb0*/  HADD2.F32 R4, -RZ, R176.H0_H0 ;  /* 0x200000b0ff047230 */ /* 0x004fca0000004100 */
[----:B------:R-:W-:Y:S01]  /*4cc0*/  FMUL R7, R4, R23 ;  /* 0x0000001704077220 */ /* 0x000fe20000400000 */
[----:B------:R-:W-:-:S03]  /*4cd0*/  IMAD.IADD R4, R223, 0x1, R173 ;  /* 0x00000001df047824 */ /* 0x000fc600078e02ad */
[----:B------:R-:W-:-:S05]  /*4ce0*/  FFMA R7, R120, R22, R7 ;  /* 0x0000001678077223 */ /* 0x000fca0000000007 */
[----:B------:R-:W-:Y:S02]  /*4cf0*/  F2FP.F16.F32.PACK_AB R120, RZ, R7 ;  /* 0x00000007ff78723e */ /* 0x000fe400000000ff */
[----:B------:R-:W-:-:S03]  /*4d00*/  LEA.HI.X R7, R172, R11, R4, 0x1, P3 ;  /* 0x0000000bac077211 */ /* 0x000fc600018f0c04 */
[----:B------:R0:W-:Y:S01]  /*4d10*/  @P4 STG.E.U16 desc[UR36][R170.64], R120 ;  /* 0x00000078aa004986 */ /* 0x0001e2000c101524 */
[----:B------:R-:W-:Y:S05]  /*4d20*/  @!P2 BRA `(.L_x_128) ;  /* 0x000000000004a947 */ /* 0x000fea0003800000 */
[----:B------:R1:W5:Y:S02]  /*4d30*/  LDG.E.LTC128B.U16 R176, desc[UR36][R6.64+0x2] ;  /* 0x0000022406b07981 */ /* 0x000364000c1e1520 */
.L_x_128:
[----:B------:R-:W-:Y:S05]  /*4d40*/  BSYNC B1 ;  /* 0x0000000000017941 */ /* 0x000fea0003800000 */
.L_x_127:
[----:B-----5:R-:W-:Y:S01]  /*4d50*/  HADD2.F32 R4, -RZ, R176.H0_H0 ;  /* 0x200000b0ff047230 */ /* 0x020fe20000004100 */
[----:B------:R-:W-:Y:S01]  /*4d60*/  ISETP.GT.AND P1, PT, R3, 0x88, PT ;  /* 0x000000880300780c */ /* 0x000fe20003f24270 */
[----:B------:R-:W-:Y:S01]  /*4d70*/  IMAD.WIDE.U32 R174, R175, R8, R218 ;  /* 0x00000008afae7225 */ /* 0x000fe200078e00da */
[----:B------:R-:W-:Y:S03]  /*4d80*/  BSSY B1, `(.L_x_129) ;  /* 0x0000012000017945 */ /* 0x000fe60003800000 */
[----:B------:R-:W-:Y:S01]  /*4d90*/  FMUL R4, R4, R23 ;  /* 0x0000001704047220 */ /* 0x000fe20000400000 */
[----:B------:R-:W-:Y:S01]  /*4da0*/  IMAD.IADD R177, R177, 0x1, R175 ;  /* 0x00000001b1b17824 */ /* 0x000fe200078e02af */
[----:B0-----:R-:W-:Y:S02]  /*4db0*/  IADD3 R120, P4, R12, R174, RZ ;  /* 0x000000ae0c787210 */ /* 0x001fe40007f9e0ff */
[----:B------:R-:W-:Y:S01]  /*4dc0*/  FFMA R4, R121, R22, R4 ;  /* 0x0000001679047223 */ /* 0x000fe20000000004 */
[----:B------:R-:W-:-:S02]  /*4dd0*/  ISETP.GT.AND P3, PT, R0, RZ, P1 ;  /* 0x000000ff0000720c */ /* 0x000fc40000f64270 */
[----:B------:R-:W-:Y:S02]  /*4de0*/  IADD3 R174, P5, R220, R174, RZ ;  /* 0x000000aedcae7210 */ /* 0x000fe40007fbe0ff */
[----:B------:R-:W-:Y:S02]  /*4df0*/  F2FP.F16.F32.PACK_AB R121, RZ, R4 ;  /* 0x00000004ff79723e */ /* 0x000fe400000000ff */
[----:B------:R-:W-:Y:S01]  /*4e00*/  IADD3.X R4, R177, R15, RZ, P4, !PT ;  /* 0x0000000fb1047210 */ /* 0x000fe200027fe4ff */
[----:B------:R-:W-:Y:S01]  /*4e10*/  IMAD.X R175, R221, 0x1, R177, P5 ;  /* 0x00000001ddaf7824 */ /* 0x000fe200028e06b1 */
[C---:B------:R-:W-:Y:S02]  /*4e20*/  LEA R168, P4, R120.reuse, R10, 0x1 ;  /* 0x0000000a78a87211 */ /* 0x040fe400078808ff */
[----:B------:R-:W-:Y:S01]  /*4e30*/  PRMT R172, R121, 0x7610, R172 ;  /* 0x0000761079ac7816 */ /* 0x000fe200000000ac */
[----:B------:R-:W-:Y:S01]  /*4e40*/  IMAD.MOV.U32 R121, RZ, RZ, R171 ;  /* 0x000000ffff797224 */ /* 0x000fe200078e00ab */
[----:B------:R-:W-:Y:S01]  /*4e50*/  LEA.HI.X R169, R120, R11, R4, 0x1, P4 ;  /* 0x0000000b78a97211 */ /* 0x000fe200020f0c04 */
[----:B------:R-:W-:-:S05]  /*4e60*/  IMAD.MOV.U32 R120, RZ, RZ, R170 ;  /* 0x000000ffff787224 */ /* 0x000fca00078e00aa */
[----:B------:R0:W-:Y:S01]  /*4e70*/  @P2 STG.E.U16 desc[UR36][R120.64+0x2], R172 ;  /* 0x000002ac78002986 */ /* 0x0001e2000c101524 */
[----:B------:R-:W-:Y:S05]  /*4e80*/  @!P3 BRA `(.L_x_130) ;  /* 0x000000000004b947 */ /* 0x000fea0003800000 */
[----:B------:R2:W5:Y:S02]  /*4e90*/  LDG.E.LTC128B.U16 R176, desc[UR36][R168.64] ;  /* 0x00000024a8b07981 */ /* 0x000564000c1e1520 */
.L_x_130:
[----:B------:R-:W-:Y:S05]  /*4ea0*/  BSYNC B1 ;  /* 0x0000000000017941 */ /* 0x000fea0003800000 */
.L_x_129:
[----:B-----5:R-:W-:Y:S01]  /*4eb0*/  HADD2.F32 R4, -RZ, R176.H0_H0 ;  /* 0x200000b0ff047230 */ /* 0x020fe20000004100 */
[----:B0-----:R-:W-:Y:S01]  /*4ec0*/  IADD3 R172, P2, R170, R21, RZ ;  /* 0x00000015aaac7210 */ /* 0x001fe20007f5e0ff */
[----:B------:R-:W-:Y:S01]  /*4ed0*/  IMAD.WIDE.U32 R174, R20, UR43, R174 ;  /* 0x0000002b14ae7c25 */ /* 0x000fe2000f8e00ae */
[----:B------:R-:W-:Y:S03]  /*4ee0*/  BSSY B1, `(.L_x_131) ;  /* 0x000000c000017945 */ /* 0x000fe60003800000 */
[----:B--2---:R-:W-:Y:S01]  /*4ef0*/  FMUL R169, R4, R23 ;  /* 0x0000001704a97220 */ /* 0x004fe20000400000 */
[----:B------:R-:W-:Y:S01]  /*4f00*/  IMAD.X R173, R171, 0x1, R227, P2 ;  /* 0x00000001abad7824 */ /* 0x000fe200010e06e3 */
[----:B------:R-:W-:Y:S01]  /*4f10*/  LEA R168, P4, R174, R10, 0x1 ;  /* 0x0000000aaea87211 */ /* 0x000fe200078808ff */
[----:B------:R-:W-:Y:S02]  /*4f20*/  IMAD.IADD R4, R223, 0x1, R175 ;  /* 0x00000001df047824 */ /* 0x000fe400078e02af */
[----:B------:R-:W-:-:S05]  /*4f30*/  FFMA R169, R122, R22, R169 ;  /* 0x000000167aa97223 */ /* 0x000fca00000000a9 */
[----:B------:R-:W-:Y:S02]  /*4f40*/  F2FP.F16.F32.PACK_AB R122, RZ, R169 ;  /* 0x000000a9ff7a723e */ /* 0x000fe400000000ff */
[----:B------:R-:W-:Y:S02]  /*4f50*/  LEA.HI.X R169, R174, R11, R4, 0x1, P4 ;  /* 0x0000000baea97211 */ /* 0x000fe400020f0c04 */
[----:B------:R-:W-:Y:S01]  /*4f60*/  ISETP.GT.AND P4, PT, R0, 0x1, P1 ;  /* 0x000000010000780c */ /* 0x000fe20000f84270 */
[----:B------:R0:W-:-:S12]  /*4f70*/  @P3 STG.E.U16 desc[UR36][R172.64], R122 ;  /* 0x0000007aac003986 */ /* 0x0001d8000c101524 */
[----:B0-----:R-:W-:Y:S05]  /*4f80*/  @!P4 BRA `(.L_x_132) ;  /* 0x000000000004c947 */ /* 0x001fea0003800000 */
[----:B------:R0:W5:Y:S02]  /*4f90*/  LDG.E.LTC128B.U16 R176, desc[UR36][R168.64+0x2] ;  /* 0x00000224a8b07981 */ /* 0x000164000c1e1520 */
.L_x_132:
[----:B------:R-:W-:Y:S05]  /*4fa0*/  BSYNC B1 ;  /* 0x0000000000017941 */ /* 0x000fea0003800000 */
.L_x_131:
[----:B-----5:R-:W-:Y:S01]  /*4fb0*/  HADD2.F32 R4, -RZ, R176.H0_H0 ;  /* 0x200000b0ff047230 */ /* 0x020fe20000004100 */
[----:B------:R-:W-:Y:S01]  /*4fc0*/  IADD3 R122, P2, R21, R170, RZ ;  /* 0x000000aa157a7210 */ /* 0x000fe20007f5e0ff */
[----:B------:R-:W-:Y:S01]  /*4fd0*/  BSSY B1, `(.L_x_133) ;  /* 0x0000009000017945 */ /* 0x000fe20003800000 */
[----:B------:R-:W-:Y:S02]  /*4fe0*/  ISETP.GT.AND P3, PT, R0, 0x8, P0 ;  /* 0x000000080000780c */ /* 0x000fe40000764270 */
[----:B------:R-:W-:-:S04]  /*4ff0*/  FMUL R4, R4, R23 ;  /* 0x0000001704047220 */ /* 0x000fc80000400000 */
[----:B------:R-:W-:Y:S01]  /*5000*/  FFMA R4, R123, R22, R4 ;  /* 0x000000167b047223 */ /* 0x000fe20000000004 */
[----:B------:R-:W-:-:S04]  /*5010*/  IMAD.X R123, R227, 0x1, R171, P2 ;  /* 0x00000001e37b7824 */ /* 0x000fc800010e06ab */
[----:B------:R-:W-:-:S05]  /*5020*/  F2FP.F16.F32.PACK_AB R4, RZ, R4 ;  /* 0x00000004ff04723e */ /* 0x000fca00000000ff */
[----:B------:R2:W-:Y:S01]  /*5030*/  @P4 STG.E.U16 desc[UR36][R122.64+0x2], R4 ;  /* 0x000002047a004986 */ /* 0x0005e2000c101524 */
[----:B------:R-:W-:Y:S05]  /*5040*/  @!P3 BRA `(.L_x_134) ;  /* 0x000000000004b947 */ /* 0x000fea0003800000 */
[----:B------:R3:W5:Y:S02]  /*5050*/  LDG.E.LTC128B.U16 R176, desc[UR36][R6.64+0x10] ;  /* 0x0000102406b07981 */ /* 0x000764000c1e1520 */
.L_x_134:
[----:B------:R-:W-:Y:S05]  /*5060*/  BSYNC B1 ;  /* 0x0000000000017941 */ /* 0x000fea0003800000 */
.L_x_133:
[----:B--2--5:R-:W-:Y:S01]  /*5070*/  HADD2.F32 R4, -RZ, R176.H0_H0 ;  /* 0x200000b0ff047230 */ /* 0x024fe20000004100 */
[----:B------:R-:W-:Y:S01]  /*5080*/  ISETP.GT.AND P2, PT, R0, 0x9, P0 ;  /* 0x000000090000780c */ /* 0x000fe20000744270 */
[----:B------:R-:W-:Y:S03]  /*5090*/  BSSY B1, `(.L_x_135) ;  /* 0x0000007000017945 */ /* 0x000fe60003800000 */
[----:B------:R-:W-:-:S04]  /*50a0*/  FMUL R175, R4, R23 ;  /* 0x0000001704af7220 */ /* 0x000fc80000400000 */
[----:B------:R-:W-:-:S05]  /*50b0*/  FFMA R175, R124, R22, R175 ;  /* 0x000000167caf7223 */ /* 0x000fca00000000af */
[----:B------:R-:W-:-:S05]  /*50c0*/  F2FP.F16.F32.PACK_AB R175, RZ, R175 ;  /* 0x000000afffaf723e */ /* 0x000fca00000000ff */
[----:B------:R2:W-:Y:S01]  /*50d0*/  @P3 STG.E.U16 desc[UR36][R170.64+0x10], R175 ;  /* 0x000010afaa003986 */ /* 0x0005e2000c101524 */
[----:B------:R-:W-:Y:S05]  /*50e0*/  @!P2 BRA `(.L_x_136) ;  /* 0x000000000004a947 */ /* 0x000fea0003800000 */
[----:B------:R4:W5:Y:S02]  /*50f0*/  LDG.E.LTC128B.U16 R176, desc[UR36][R6.64+0x12] ;  /* 0x0000122406b07981 */ /* 0x000964000c1e1520 */
.L_x_136:
[----:B------:R-:W-:Y:S05]  /*5100*/  BSYNC B1 ;  /* 0x0000000000017941 */ /* 0x000fea0003800000 */
.L_x_135:
[----:B-----5:R-:W-:Y:S01]  /*5110*/  HADD2.F32 R4, -RZ, R176.H0_H0 ;  /* 0x200000b0ff047230 */ /* 0x020fe20000004100 */
        /* <DEDUP_REMOVED lines=8> */
.L_x_138:
[----:B------:R-:W-:Y:S05]  /*51a0*/  BSYNC B1 ;  /* 0x0000000000017941 */ /* 0x000fea0003800000 */
.L_x_137:
[----:B0----5:R-:W-:Y:S01]  /*51b0*/  HADD2.F32 R4, -RZ, R176.H0_H0 ;  /* 0x200000b0ff047230 */ /* 0x021fe20000004100 */
        /* <DEDUP_REMOVED lines=11> */
.L_x_140:
[----:B------:R-:W-:Y:S05]  /*5270*/  BSYNC B1 ;  /* 0x0000000000017941 */ /* 0x000fea0003800000 */
.L_x_139:
[----:B0----5:R-:W-:Y:S01]  /*5280*/  HADD2.F32 R4, -RZ, R176.H0_H0 ;  /* 0x200000b0ff047230 */ /* 0x021fe20000004100 */
        /* <DEDUP_REMOVED lines=8> */
.L_x_142:
[----:B------:R-:W-:Y:S05]  /*5310*/  BSYNC B1 ;  /* 0x0000000000017941 */ /* 0x000fea0003800000 */
.L_x_141:
[----:B0----5:R-:W-:Y:S01]  /*5320*/  HADD2.F32 R4, -RZ, R176.H0_H0 ;  /* 0x200000b0ff047230 */ /* 0x021fe20000004100 */
        /* <DEDUP_REMOVED lines=11> */
.L_x_144:
[----:B------:R-:W-:Y:S05]  /*53e0*/  BSYNC B1 ;  /* 0x0000000000017941 */ /* 0x000fea0003800000 */
.L_x_143:
        /* <DEDUP_REMOVED lines=9> */
.L_x_146:
[----:B------:R-:W-:Y:S05]  /*5480*/  BSYNC B1 ;  /* 0x0000000000017941 */ /* 0x000fea0003800000 */
.L_x_145:
        /* <DEDUP_REMOVED lines=12> */
.L_x_148:
[----:B------:R-:W-:Y:S05]  /*5550*/  BSYNC B1 ;  /* 0x0000000000017941 */ /* 0x000fea0003800000 */
.L_x_147:
        /* <DEDUP_REMOVED lines=9> */
.L_x_150:
[----:B------:R-:W-:Y:S05]  /*55f0*/  BSYNC B1 ;  /* 0x0000000000017941 */ /* 0x000fea0003800000 */
.L_x_149:
        /* <DEDUP_REMOVED lines=12> */
.L_x_152:
[----:B------:R-:W-:Y:S05]  /*56c0*/  BSYNC B1 ;  /* 0x0000000000017941 */ /* 0x000fea0003800000 */
.L_x_151:
        /* <DEDUP_REMOVED lines=9> */
.L_x_154:
[----:B------:R-:W-:Y:S05]  /*5760*/  BSYNC B1 ;  /* 0x0000000000017941 */ /* 0x000fea0003800000 */
.L_x_153:
        /* <DEDUP_REMOVED lines=12> */
.L_x_156:
[----:B------:R-:W-:Y:S05]  /*5830*/  BSYNC B1 ;  /* 0x0000000000017941 */ /* 0x000fea0003800000 */
.L_x_155:
        /* <DEDUP_REMOVED lines=9> */
.L_x_158:
[----:B------:R-:W-:Y:S05]  /*58d0*/  BSYNC B1 ;  /* 0x0000000000017941 */ /* 0x000fea0003800000 */
.L_x_157:
[----:B0----5:R-:W-:Y:S01]  /*58e0*/  HADD2.F32 R4, -RZ, R176.H0_H0 ;  /* 0x200000b0ff047230 */ /* 0x021fe20000004100 */
        /* <DEDUP_REMOVED lines=11> */
.L_x_160:
[----:B------:R-:W-:Y:S05]  /*59a0*/  BSYNC B1 ;  /* 0x0000000000017941 */ /* 0x000fea0003800000 */
.L_x_159:
        /* <DEDUP_REMOVED lines=9> */
.L_x_162:
[----:B------:R-:W-:Y:S05]  /*5a40*/  BSYNC B1 ;  /* 0x0000000000017941 */ /* 0x000fea0003800000 */
.L_x_161:
        /* <DEDUP_REMOVED lines=12> */
.L_x_164:
[----:B------:R-:W-:Y:S05]  /*5b10*/  BSYNC B1 ;  /* 0x0000000000017941 */ /* 0x000fea0003800000 */
.L_x_163:
        /* <DEDUP_REMOVED lines=9> */
.L_x_166:
[----:B------:R-:W-:Y:S05]  /*5bb0*/  BSYNC B1 ;  /* 0x0000000000017941 */ /* 0x000fea0003800000 */
.L_x_165:
        /* <DEDUP_REMOVED lines=12> */
.L_x_168:
[----:B------:R-:W-:Y:S05]  /*5c80*/  BSYNC B1 ;  /* 0x0000000000017941 */ /* 0x000fea0003800000 */
.L_x_167:
        /* <DEDUP_REMOVED lines=9> */
.L_x_170:
[----:B------:R-:W-:Y:S05]  /*5d20*/  BSYNC B1 ;  /* 0x0000000000017941 */ /* 0x000fea0003800000 */
.L_x_169:
        /* <DEDUP_REMOVED lines=12> */
.L_x_172:
[----:B------:R-:W-:Y:S05]  /*5df0*/  BSYNC B1 ;  /* 0x0000000000017941 */ /* 0x000fea0003800000 */
.L_x_171:
        /* <DEDUP_REMOVED lines=9> */
.L_x_174:
[----:B------:R-:W-:Y:S05]  /*5e90*/  BSYNC B1 ;  /* 0x0000000000017941 */ /* 0x000fea0003800000 */
.L_x_173:
        /* <DEDUP_REMOVED lines=12> */
.L_x_176:
[----:B------:R-:W-:Y:S05]  /*5f60*/  BSYNC B1 ;  /* 0x0000000000017941 */ /* 0x000fea0003800000 */
.L_x_175:
        /* <DEDUP_REMOVED lines=9> */
.L_x_178:
[----:B------:R-:W-:Y:S05]  /*6000*/  BSYNC B1 ;  /* 0x0000000000017941 */ /* 0x000fea0003800000 */
.L_x_177:
        /* <DEDUP_REMOVED lines=12> */
.L_x_180:
[----:B------:R-:W-:Y:S05]  /*60d0*/  BSYNC B1 ;  /* 0x0000000000017941 */ /* 0x000fea0003800000 */
.L_x_179:
        /* <DEDUP_REMOVED lines=9> */
.L_x_182:
[----:B------:R-:W-:Y:S05]  /*6170*/  BSYNC B1 ;  /* 0x0000000000017941 */ /* 0x000fea0003800000 */
.L_x_181:
        /* <DEDUP_REMOVED lines=12> */
.L_x_184:
[----:B------:R-:W-:Y:S05]  /*6240*/  BSYNC B1 ;  /* 0x0000000000017941 */ /* 0x000fea0003800000 */
.L_x_183:
        /* <DEDUP_REMOVED lines=9> */
.L_x_186:
[----:B------:R-:W-:Y:S05]  /*62e0*/  BSYNC B1 ;  /* 0x0000000000017941 */ /* 0x000fea0003800000 */
.L_x_185:
        /* <DEDUP_REMOVED lines=12> */
.L_x_188:
[----:B------:R-:W-:Y:S05]  /*63b0*/  BSYNC B1 ;  /* 0x0000000000017941 */ /* 0x000fea0003800000 */
.L_x_187:
        /* <DEDUP_REMOVED lines=9> */
.L_x_190:
[----:B------:R-:W-:Y:S05]  /*6450*/  BSYNC B1 ;  /* 0x0000000000017941 */ /* 0x000fea0003800000 */
.L_x_189:
        /* <DEDUP_REMOVED lines=12> */
.L_x_192:
[----:B------:R-:W-:Y:S05]  /*6520*/  BSYNC B1 ;  /* 0x0000000000017941 */ /* 0x000fea0003800000 */
.L_x_191:
        /* <DEDUP_REMOVED lines=9> */
.L_x_194:
[----:B------:R-:W-:Y:S05]  /*65c0*/  BSYNC B1 ;  /* 0x0000000000017941 */ /* 0x000fea0003800000 */
.L_x_193:
        /* <DEDUP_REMOVED lines=12> */
.L_x_196:
[----:B------:R-:W-:Y:S05]  /*6690*/  BSYNC B1 ;  /* 0x0000000000017941 */ /* 0x000fea0003800000 */
.L_x_195:
        /* <DEDUP_REMOVED lines=9> */
.L_x_198:
[----:B------:R-:W-:Y:S05]  /*6730*/  BSYNC B1 ;  /* 0x0000000000017941 */ /* 0x000fea0003800000 */
.L_x_197:
        /* <DEDUP_REMOVED lines=12> */
.L_x_200:
[----:B------:R-:W-:Y:S05]  /*6800*/  BSYNC B1 ;  /* 0x0000000000017941 */ /* 0x000fea0003800000 */
.L_x_199:
        /* <DEDUP_REMOVED lines=9> */
.L_x_202:
[----:B------:R-:W-:Y:S05]  /*68a0*/  BSYNC B1 ;  /* 0x0000000000017941 */ /* 0x000fea0003800000 */
.L_x_201:
        /* <DEDUP_REMOVED lines=12> */
.L_x_204:
[----:B------:R-:W-:Y:S05]  /*6970*/  BSYNC B1 ;  /* 0x0000000000017941 */ /* 0x000fea0003800000 */
.L_x_203:
        /* <DEDUP_REMOVED lines=9> */
.L_x_206:
[----:B------:R-:W-:Y:S05]  /*6a10*/  BSYNC B1 ;  /* 0x0000000000017941 */ /* 0x000fea0003800000 */
.L_x_205:
        /* <DEDUP_REMOVED lines=12> */
.L_x_208:
[----:B------:R-:W-:Y:S05]  /*6ae0*/  BSYNC B1 ;  /* 0x0000000000017941 */ /* 0x000fea0003800000 */
.L_x_207:
        /* <DEDUP_REMOVED lines=9> */
.L_x_210:
[----:B------:R-:W-:Y:S05]  /*6b80*/  BSYNC B1 ;  /* 0x0000000000017941 */ /* 0x000fea0003800000 */
.L_x_209:
        /* <DEDUP_REMOVED lines=12> */
.L_x_212:
[----:B------:R-:W-:Y:S05]  /*6c50*/  BSYNC B1 ;  /* 0x0000000000017941 */ /* 0x000fea0003800000 */
.L_x_211:
        /* <DEDUP_REMOVED lines=9> */
.L_x_214:
[----:B------:R-:W-:Y:S05]  /*6cf0*/  BSYNC B1 ;  /* 0x0000000000017941 */ /* 0x000fea0003800000 */
.L_x_213:
        /* <DEDUP_REMOVED lines=9> */
.L_x_216:
[----:B------:R-:W-:Y:S05]  /*6d90*/  BSYNC B1 ;  /* 0x0000000000017941 */ /* 0x000fea0003800000 */
.L_x_215:
        /* <DEDUP_REMOVED lines=9> */
.L_x_218:
[----:B------:R-:W-:Y:S05]  /*6e30*/  BSYNC B1 ;  /* 0x0000000000017941 */ /* 0x000fea0003800000 */
.L_x_217:
[----:B0----5:R-:W-:Y:S01]  /*6e40*/  HADD2.F32 R4, -RZ, R176.H0_H0 ;  /* 0x200000b0ff047230 */ /* 0x021fe20000004100 */
[----:B------:R-:W-:Y:S01]  /*6e50*/  ISETP.GT.AND P1, PT, R0, 0x59, P1 ;  /* 0x000000590000780c */ /* 0x000fe20000f24270 */
[----:B------:R-:W-:Y:S01]  /*6e60*/  BSSY B1, `(.L_x_219) ;  /* 0x000000a000017945 */ /* 0x000fe20003800000 */
[----:B------:R-:W-:Y:S02]  /*6e70*/  IADD3 R127, P0, R5, 0x100, RZ ;  /* 0x00000100057f7810 */ /* 0x000fe40007f1e0ff */
[----:B-1-34-:R-:W-:-:S04]  /*6e80*/  FMUL R7, R4, R23 ;  /* 0x0000001704077220 */ /* 0x01afc80000400000 */
[----:B------:R-:W-:-:S05]  /*6e90*/  FFMA R7, R166, R22, R7 ;  /* 0x00000016a6077223 */ /* 0x000fca0000000007 */
[----:B------:R-:W-:-:S04]  /*6ea0*/  F2FP.F16.F32.PACK_AB R7, RZ, R7 ;  /* 0x00000007ff07723e */ /* 0x000fc800000000ff */
[----:B------:R-:W-:Y:S02]  /*6eb0*/  PRMT R4, R7, 0x7610, R4 ;  /* 0x0000761007047816 */ /* 0x000fe40000000004 */
[----:B------:R-:W-:-:S03]  /*6ec0*/  IADD3.X R7, RZ, UR9, RZ, P0, !PT ;  /* 0x00000009ff077c10 */ /* 0x000fc600087fe4ff */
[----:B------:R0:W-:Y:S01]  /*6ed0*/  @P2 STG.E.U16 desc[UR36][R172.64+0xb0], R4 ;  /* 0x0000b004ac002986 */ /* 0x0001e2000c101524 */
[----:B------:R-:W-:Y:S05]  /*6ee0*/  @!P1 BRA `(.L_x_220) ;  /* 0x0000000000049947 */ /* 0x000fea0003800000 */
[----:B------:R1:W5:Y:S02]  /*6ef0*/  LDG.E.LTC128B.U16 R176, desc[UR36][R168.64+0xb2] ;  /* 0x0000b224a8b07981 */ /* 0x000364000c1e1520 */
.L_x_220:
[----:B------:R-:W-:Y:S05]  /*6f00*/  BSYNC B1 ;  /* 0x0000000000017941 */ /* 0x000fea0003800000 */
.L_x_219:
[----:B0----5:R-:W-:Y:S01]  /*6f10*/  HADD2.F32 R4, -RZ, R176.H0_H0 ;  /* 0x200000b0ff047230 */ /* 0x021fe20000004100 */
[----:B------:R-:W-:Y:S01]  /*6f20*/  ISETP.GT.AND P0, PT, R3, 0x100, PT ;  /* 0x000001000300780c */ /* 0x000fe20003f04270 */
[----:B------:R-:W-:-:S03]  /*6f30*/  IMAD R6, R7, R8, RZ ;  /* 0x0000000807067224 */ /* 0x000fc600078e02ff */
[----:B------:R-:W-:Y:S01]  /*6f40*/  FMUL R4, R4, R23 ;  /* 0x0000001704047220 */ /* 0x000fe20000400000 */
[C---:B------:R-:W-:Y:S01]  /*6f50*/  IMAD R129, R127.reuse, R9, R6 ;  /* 0x000000097f817224 */ /* 0x040fe200078e0206 */
[----:B------:R-:W-:Y:S01]  /*6f60*/  ISETP.GT.AND P4, PT, R0, RZ, P0 ;  /* 0x000000ff0000720c */ /* 0x000fe20000784270 */
[----:B------:R-:W-:-:S04]  /*6f70*/  IMAD.WIDE.U32 R6, R127, R8, R14 ;  /* 0x000000087f067225 */ /* 0x000fc800078e000e */
[----:B------:R-:W-:Y:S01]  /*6f80*/  FFMA R4, R167, R22, R4 ;  /* 0x00000016a7047223 */ /* 0x000fe20000000004 */
[----:B------:R-:W-:Y:S01]  /*6f90*/  IMAD.IADD R7, R7, 0x1, R129 ;  /* 0x0000000107077824 */ /* 0x000fe200078e0281 */
[----:B------:R-:W-:-:S03]  /*6fa0*/  LEA R120, P2, R6, R10, 0x1 ;  /* 0x0000000a06787211 */ /* 0x000fc600078408ff */
[----:B------:R-:W-:Y:S02]  /*6fb0*/  F2FP.F16.F32.PACK_AB R4, RZ, R4 ;  /* 0x00000004ff04723e */ /* 0x000fe400000000ff */
[----:B------:R-:W-:Y:S02]  /*6fc0*/  LEA.HI.X R121, R6, R11, R7, 0x1, P2 ;  /* 0x0000000b06797211 */ /* 0x000fe400010f0c07 */
[----:B------:R-:W-:-:S05]  /*6fd0*/  PRMT R125, R4, 0x7610, R125 ;  /* 0x00007610047d7816 */ /* 0x000fca000000007d */
[----:B------:R0:W-:Y:S04]  /*6fe0*/  @P1 STG.E.U16 desc[UR36][R122.64+0xb2], R125 ;  /* 0x0000b27d7a001986 */ /* 0x0001e8000c101524 */
[----:B------:R-:W3:Y:S01]  /*6ff0*/  @P4 LDG.E.LTC128B.U16 R176, desc[UR36][R120.64] ;  /* 0x0000002478b04981 */ /* 0x000ee2000c1e1520 */
[----:B------:R-:W-:Y:S01]  /*7000*/  IMAD.WIDE.U32 R6, R127, R8, R220 ;  /* 0x000000087f067225 */ /* 0x000fe200078e00dc */
[----:B------:R-:W-:Y:S01]  /*7010*/  USHF.L.U64.HI UR4, UR6, 0x9, UR7 ;  /* 0x0000000906047899 */ /* 0x000fe20008010207 */
[----:B------:R-:W-:Y:S01]  /*7020*/  ISETP.GT.AND P2, PT, R0, 0x1, P0 ;  /* 0x000000010000780c */ /* 0x000fe20000744270 */
[----:B------:R-:W-:Y:S01]  /*7030*/  BSSY B1, `(.L_x_221) ;  /* 0x0000010000017945 */ /* 0x000fe20003800000 */
[----:B------:R-:W-:Y:S02]  /*7040*/  IMAD.IADD R7, R129, 0x1, R7 ;  /* 0x0000000181077824 */ /* 0x000fe400078e0207 */
[----:B------:R-:W-:-:S02]  /*7050*/  IMAD.U32 R131, RZ, RZ, UR6 ;  /* 0x00000006ff837e24 */ /* 0x000fc4000f8e00ff */
[----:B0-----:R-:W-:-:S03]  /*7060*/  IMAD.WIDE.U32 R124, R20, UR43, R6 ;  /* 0x0000002b147c7c25 */ /* 0x001fc6000f8e0006 */
[----:B------:R-:W-:Y:S02]  /*7070*/  LEA R122, P1, R131, R216, 0x9 ;  /* 0x000000d8837a7211 */ /* 0x000fe400078248ff */
[----:B------:R-:W-:Y:S02]  /*7080*/  LEA R6, P3, R124, R10, 0x1 ;  /* 0x0000000a7c067211 */ /* 0x000fe400078608ff */
[----:B------:R-:W-:Y:S01]  /*7090*/  IADD3.X R123, R217, UR4, RZ, P1, !PT ;  /* 0x00000004d97b7c10 */ /* 0x000fe20008ffe4ff */
[----:B---3--:R-:W-:-:S05]  /*70a0*/  HADD2.F32 R4, -RZ, R176.H0_H0 ;  /* 0x200000b0ff047230 */ /* 0x008fca0000004100 */
        /* <DEDUP_REMOVED lines=8> */
.L_x_222:
[----:B------:R-:W-:Y:S05]  /*7130*/  BSYNC B1 ;  /* 0x0000000000017941 */ /* 0x000fea0003800000 */
.L_x_221:
        /* <DEDUP_REMOVED lines=10> */
[----:B------:R-:W-:Y:S01]  /*71e0*/  F2FP.F16.F32.PACK_AB R73, RZ, R4 ;  /* 0x00000004ff49723e */ /* 0x000fe200000000ff */
[----:B------:R-:W-:Y:S01]  /*71f0*/  IMAD.X R4, R129, 0x1, R15, P4 ;  /* 0x0000000181047824 */ /* 0x000fe200020e060f */
[C---:B------:R-:W-:Y:S02]  /*7200*/  LEA R120, P4, R72.reuse, R10, 0x1 ;  /* 0x0000000a48787211 */ /* 0x040fe400078808ff */
[----:B------:R-:W-:Y:S01]  /*7210*/  PRMT R124, R73, 0x7610, R124 ;  /* 0x00007610497c7816 */ /* 0x000fe2000000007c */
[----:B------:R-:W-:Y:S01]  /*7220*/  IMAD.MOV.U32 R73, RZ, RZ, R123 ;  /* 0x000000ffff497224 */ /* 0x000fe200078e007b */
[----:B------:R-:W-:Y:S01]  /*7230*/  LEA.HI.X R121, R72, R11, R4, 0x1, P4 ;  /* 0x0000000b48797211 */ /* 0x000fe200020f0c04 */
[----:B------:R-:W-:Y:S01]  /*7240*/  IMAD.MOV.U32 R72, RZ, RZ, R122 ;  /* 0x000000ffff487224 */ /* 0x000fe200078e007a */
[----:B------:R-:W-:-:S04]  /*7250*/  IADD3.X R127, R221, R129, RZ, P5, !PT ;  /* 0x00000081dd7f7210 */ /* 0x000fc80002ffe4ff */
[----:B------:R0:W-:Y:S01]  /*7260*/  @P2 STG.E.U16 desc[UR36][R72.64+0x2], R124 ;  /* 0x0000027c48002986 */ /* 0x0001e2000c101524 */
[----:B------:R-:W-:Y:S05]  /*7270*/  @!P3 BRA `(.L_x_224) ;  /* 0x000000000004b947 */ /* 0x000fea0003800000 */
[----:B------:R4:W5:Y:S02]  /*7280*/  LDG.E.LTC128B.U16 R176, desc[UR36][R120.64] ;  /* 0x0000002478b07981 */ /* 0x000964000c1e1520 */
.L_x_224:
[----:B------:R-:W-:Y:S05]  /*7290*/  BSYNC B1 ;  /* 0x0000000000017941 */ /* 0x000fea0003800000 */
.L_x_223:
[----:B-----5:R-:W-:Y:S01]  /*72a0*/  HADD2.F32 R4, -RZ, R176.H0_H0 ;  /* 0x200000b0ff047230 */ /* 0x020fe20000004100 */
[----:B0-----:R-:W-:Y:S01]  /*72b0*/  IADD3 R124, P2, R122, R21, RZ ;  /* 0x000000157a7c7210 */ /* 0x001fe20007f5e0ff */
[----:B------:R-:W-:Y:S01]  /*72c0*/  IMAD.WIDE.U32 R126, R20, UR43, R126 ;  /* 0x0000002b147e7c25 */ /* 0x000fe2000f8e007e */
[----:B------:R-:W-:Y:S03]  /*72d0*/  BSSY B1, `(.L_x_225) ;  /* 0x000000c000017945 */ /* 0x000fe60003800000 */
[----:B----4-:R-:W-:Y:S01]  /*72e0*/  FMUL R121, R4, R23 ;  /* 0x0000001704797220 */ /* 0x010fe20000400000 */
        /* <DEDUP_REMOVED lines=10> */
.L_x_226:
[----:B------:R-:W-:Y:S05]  /*7390*/  BSYNC B1 ;  /* 0x0000000000017941 */ /* 0x000fea0003800000 */
.L_x_225:
        /* <DEDUP_REMOVED lines=11> */
.L_x_228:
[----:B------:R-:W-:Y:S05]  /*7450*/  BSYNC B1 ;  /* 0x0000000000017941 */ /* 0x000fea0003800000 */
.L_x_227:
[----:B----45:R-:W-:Y:S01]  /*7460*/  HADD2.F32 R4, -RZ, R176.H0_H0 ;  /* 0x200000b0ff047230 */ /* 0x030fe20000004100 */
        /* <DEDUP_REMOVED lines=8> */
.L_x_230:
[----:B------:R-:W-:Y:S05]  /*74f0*/  BSYNC B1 ;  /* 0x0000000000017941 */ /* 0x000fea0003800000 */
.L_x_229:
        /* <DEDUP_REMOVED lines=9> */
.L_x_232:
[----:B------:R-:W-:Y:S05]  /*7590*/  BSYNC B1 ;  /* 0x0000000000017941 */ /* 0x000fea0003800000 */
.L_x_231:
        /* <DEDUP_REMOVED lines=12> */
.L_x_234:
[----:B------:R-:W-:Y:S05]  /*7660*/  BSYNC B1 ;  /* 0x0000000000017941 */ /* 0x000fea0003800000 */
.L_x_233:
        /* <DEDUP_REMOVED lines=9> */
.L_x_236:
[----:B------:R-:W-:Y:S05]  /*7700*/  BSYNC B1 ;  /* 0x0000000000017941 */ /* 0x000fea0003800000 */
.L_x_235:
        /* <DEDUP_REMOVED lines=12> */
.L_x_238:
[----:B------:R-:W-:Y:S05]  /*77d0*/  BSYNC B1 ;  /* 0x0000000000017941 */ /* 0x000fea0003800000 */
.L_x_237:
        /* <DEDUP_REMOVED lines=9> */
.L_x_240:
[----:B------:R-:W-:Y:S05]  /*7870*/  BSYNC B1 ;  /* 0x0000000000017941 */ /* 0x000fea0003800000 */
.L_x_239:
        /* <DEDUP_REMOVED lines=12> */
.L_x_242:
[----:B------:R-:W-:Y:S05]  /*7940*/  BSYNC B1 ;  /* 0x0000000000017941 */ /* 0x000fea0003800000 */
.L_x_241:
        /* <DEDUP_REMOVED lines=9> */
.L_x_244:
[----:B------:R-:W-:Y:S05]  /*79e0*/  BSYNC B1 ;  /* 0x0000000000017941 */ /* 0x000fea0003800000 */
.L_x_243:
        /* <DEDUP_REMOVED lines=12> */
.L_x_246:
[----:B------:R-:W-:Y:S05]  /*7ab0*/  BSYNC B1 ;  /* 0x0000000000017941 */ /* 0x000fea0003800000 */
.L_x_245:
        /* <DEDUP_REMOVED lines=9> */
.L_x_248:
[----:B------:R-:W-:Y:S05]  /*7b50*/  BSYNC B1 ;  /* 0x0000000000017941 */ /* 0x000fea0003800000 */
.L_x_247:
        /* <DEDUP_REMOVED lines=12> */
.L_x_250:
[----:B------:R-:W-:Y:S05]  /*7c20*/  BSYNC B1 ;  /* 0x0000000000017941 */ /* 0x000fea0003800000 */
.L_x_249:
        /* <DEDUP_REMOVED lines=9> */
.L_x_252:
[----:B------:R-:W-:Y:S05]  /*7cc0*/  BSYNC B1 ;  /* 0x0000000000017941 */ /* 0x000fea0003800000 */
.L_x_251:
        /* <DEDUP_REMOVED lines=12> */
.L_x_254:
[----:B------:R-:W-:Y:S05]  /*7d90*/  BSYNC B1 ;  /* 0x0000000000017941 */ /* 0x000fea0003800000 */
.L_x_253:
        /* <DEDUP_REMOVED lines=9> */
.L_x_256:
[----:B------:R-:W-:Y:S05]  /*7e30*/  BSYNC B1 ;  /* 0x0000000000017941 */ /* 0x000fea0003800000 */
.L_x_255:
        /* <DEDUP_REMOVED lines=12> */
.L_x_258:
[----:B------:R-:W-:Y:S05]  /*7f00*/  BSYNC B1 ;  /* 0x0000000000017941 */ /* 0x000fea0003800000 */
.L_x_257:
        /* <DEDUP_REMOVED lines=9> */
.L_x_260:
[----:B------:R-:W-:Y:S05]  /*7fa0*/  BSYNC B1 ;  /* 0x0000000000017941 */ /* 0x000fea0003800000 */
.L_x_259:
        /* <DEDUP_REMOVED lines=12> */
.L_x_262:
[----:B------:R-:W-:Y:S05]  /*8070*/  BSYNC B1 ;  /* 0x0000000000017941 */ /* 0x000fea0003800000 */
.L_x_261:
        /* <DEDUP_REMOVED lines=9> */
.L_x_264:
[----:B------:R-:W-:Y:S05]  /*8110*/  BSYNC B1 ;  /* 0x0000000000017941 */ /* 0x000fea0003800000 */
.L_x_263:
        /* <DEDUP_REMOVED lines=12> */
.L_x_266:
[----:B------:R-:W-:Y:S05]  /*81e0*/  BSYNC B1 ;  /* 0x0000000000017941 */ /* 0x000fea0003800000 */
.L_x_265:
        /* <DEDUP_REMOVED lines=9> */
.L_x_268:
[----:B------:R-:W-:Y:S05]  /*8280*/  BSYNC B1 ;  /* 0x0000000000017941 */ /* 0x000fea0003800000 */
.L_x_267:
        /* <DEDUP_REMOVED lines=12> */
.L_x_270:
[----:B------:R-:W-:Y:S05]  /*8350*/  BSYNC B1 ;  /* 0x0000000000017941 */ /* 0x000fea0003800000 */
.L_x_269:
        /* <DEDUP_REMOVED lines=9> */
.L_x_272:
[----:B------:R-:W-:Y:S05]  /*83f0*/  BSYNC B1 ;  /* 0x0000000000017941 */ /* 0x000fea0003800000 */
.L_x_271:
        /* <DEDUP_REMOVED lines=12> */
.L_x_274:
[----:B------:R-:W-:Y:S05]  /*84c0*/  BSYNC B1 ;  /* 0x0000000000017941 */ /* 0x000fea0003800000 */
.L_x_273:
        /* <DEDUP_REMOVED lines=9> */
.L_x_276:
[----:B------:R-:W-:Y:S05]  /*8560*/  BSYNC B1 ;  /* 0x0000000000017941 */ /* 0x000fea0003800000 */
.L_x_275:
        /* <DEDUP_REMOVED lines=12> */
.L_x_278:
[----:B------:R-:W-:Y:S05]  /*8630*/  BSYNC B1 ;  /* 0x0000000000017941 */ /* 0x000fea0003800000 */
.L_x_277:
        /* <DEDUP_REMOVED lines=9> */
.L_x_280:
[----:B------:R-:W-:Y:S05]  /*86d0*/  BSYNC B1 ;  /* 0x0000000000017941 */ /* 0x000fea0003800000 */
.L_x_279:
        /* <DEDUP_REMOVED lines=12> */
.L_x_282:
[----:B------:R-:W-:Y:S05]  /*87a0*/  BSYNC B1 ;  /* 0x0000000000017941 */ /* 0x000fea0003800000 */
.L_x_281:
        /* <DEDUP_REMOVED lines=9> */
.L_x_284:
[----:B------:R-:W-:Y:S05]  /*8840*/  BSYNC B1 ;  /* 0x0000000000017941 */ /* 0x000fea0003800000 */
.L_x_283:
        /* <DEDUP_REMOVED lines=12> */
.L_x_286:
[----:B------:R-:W-:Y:S05]  /*8910*/  BSYNC B1 ;  /* 0x0000000000017941 */ /* 0x000fea0003800000 */
.L_x_285:
        /* <DEDUP_REMOVED lines=9> */
.L_x_288:
[----:B------:R-:W-:Y:S05]  /*89b0*/  BSYNC B1 ;  /* 0x0000000000017941 */ /* 0x000fea0003800000 */
.L_x_287:
        /* <DEDUP_REMOVED lines=12> */
.L_x_290:
[----:B------:R-:W-:Y:S05]  /*8a80*/  BSYNC B1 ;  /* 0x0000000000017941 */ /* 0x000fea0003800000 */
.L_x_289:
        /* <DEDUP_REMOVED lines=9> */
.L_x_292:
[----:B------:R-:W-:Y:S05]  /*8b20*/  BSYNC B1 ;  /* 0x0000000000017941 */ /* 0x000fea0003800000 */
.L_x_291:
        /* <DEDUP_REMOVED lines=12> */
.L_x_294:
[----:B------:R-:W-:Y:S05]  /*8bf0*/  BSYNC B1 ;  /* 0x0000000000017941 */ /* 0x000fea0003800000 */
.L_x_293:
        /* <DEDUP_REMOVED lines=9> */
.L_x_296:
[----:B------:R-:W-:Y:S05]  /*8c90*/  BSYNC B1 ;  /* 0x0000000000017941 */ /* 0x000fea0003800000 */
.L_x_295:
        /* <DEDUP_REMOVED lines=12> */
.L_x_298:
[----:B------:R-:W-:Y:S05]  /*8d60*/  BSYNC B1 ;  /* 0x0000000000017941 */ /* 0x000fea0003800000 */
.L_x_297:
        /* <DEDUP_REMOVED lines=9> */
.L_x_300:
[----:B------:R-:W-:Y:S05]  /*8e00*/  BSYNC B1 ;  /* 0x0000000000017941 */ /* 0x000fea0003800000 */
.L_x_299:
        /* <DEDUP_REMOVED lines=12> */
.L_x_302:
[----:B------:R-:W-:Y:S05]  /*8ed0*/  BSYNC B1 ;  /* 0x0000000000017941 */ /* 0x000fea0003800000 */
.L_x_301:
        /* <DEDUP_REMOVED lines=9> */
.L_x_304:
[----:B------:R-:W-:Y:S05]  /*8f70*/  BSYNC B1 ;  /* 0x0000000000017941 */ /* 0x000fea0003800000 */
.L_x_303:
        /* <DEDUP_REMOVED lines=12> */
.L_x_306:
[----:B------:R-:W-:Y:S05]  /*9040*/  BSYNC B1 ;  /* 0x0000000000017941 */ /* 0x000fea0003800000 */
.L_x_305:
        /* <DEDUP_REMOVED lines=9> */
.L_x_308:
[----:B------:R-:W-:Y:S05]  /*90e0*/  BSYNC B1 ;  /* 0x0000000000017941 */ /* 0x000fea0003800000 */
.L_x_307:
        /* <DEDUP_REMOVED lines=9> */
.L_x_310:
[----:B------:R-:W-:Y:S05]  /*9180*/  BSYNC B1 ;  /* 0x0000000000017941 */ /* 0x000fea0003800000 */
.L_x_309:
        /* <DEDUP_REMOVED lines=9> */
.L_x_312:
[----:B------:R-:W-:Y:S05]  /*9220*/  BSYNC B1 ;  /* 0x0000000000017941 */ /* 0x000fea0003800000 */
.L_x_311:
[----:B0----5:R-:W-:Y:S01]  /*9230*/  HADD2.F32 R4, -RZ, R176.H0_H0 ;  /* 0x200000b0ff047230 */ /* 0x021fe20000004100 */
[----:B------:R-:W-:Y:S01]  /*9240*/  ISETP.GT.AND P1, PT, R0, 0x59, P1 ;  /* 0x000000590000780c */ /* 0x000fe20000f24270 */
[----:B------:R-:W-:Y:S01]  /*9250*/  BSSY B1, `(.L_x_313) ;  /* 0x0000009000017945 */ /* 0x000fe20003800000 */
[----:B------:R-:W-:Y:S02]  /*9260*/  IADD3 R79, P0, R5, 0x180, RZ ;  /* 0x00000180054f7810 */ /* 0x000fe40007f1e0ff */
[----:B---3--:R-:W-:-:S03]  /*9270*/  FMUL R7, R4, R23 ;  /* 0x0000001704077220 */ /* 0x008fc60000400000 */
[----:B------:R-:W-:Y:S02]  /*9280*/  IMAD.X R5, RZ, RZ, UR9, P0 ;  /* 0x00000009ff057e24 */ /* 0x000fe400080e06ff */
[----:B------:R-:W-:-:S05]  /*9290*/  FFMA R7, R118, R22, R7 ;  /* 0x0000001676077223 */ /* 0x000fca0000000007 */
[----:B------:R-:W-:-:S05]  /*92a0*/  F2FP.F16.F32.PACK_AB R7, RZ, R7 ;  /* 0x00000007ff07723e */ /* 0x000fca00000000ff */
[----:B------:R0:W-:Y:S01]  /*92b0*/  @P2 STG.E.U16 desc[UR36][R124.64+0xb0], R7 ;  /* 0x0000b0077c002986 */ /* 0x0001e2000c101524 */
[----:B------:R-:W-:Y:S05]  /*92c0*/  @!P1 BRA `(.L_x_314) ;  /* 0x0000000000049947 */ /* 0x000fea0003800000 */
[----:B------:R3:W5:Y:S02]  /*92d0*/  LDG.E.LTC128B.U16 R176, desc[UR36][R120.64+0xb2] ;  /* 0x0000b22478b07981 */ /* 0x000764000c1e1520 */
.L_x_314:
[----:B------:R-:W-:Y:S05]  /*92e0*/  BSYNC B1 ;  /* 0x0000000000017941 */ /* 0x000fea0003800000 */
.L_x_313:
[----:B-----5:R-:W-:Y:S01]  /*92f0*/  HADD2.F32 R4, -RZ, R176.H0_H0 ;  /* 0x200000b0ff047230 */ /* 0x020fe20000004100 */
        /* <DEDUP_REMOVED lines=10> */
[----:B0-----:R-:W-:-:S03]  /*93a0*/  LEA.HI.X R7, R4, R11, R5, 0x1, P2 ;  /* 0x0000000b04077211 */ /* 0x001fc600010f0c05 */
[----:B------:R0:W-:Y:S04]  /*93b0*/  @P1 STG.E.U16 desc[UR36][R74.64+0xb2], R119 ;  /* 0x0000b2774a001986 */ /* 0x0001e8000c101524 */
[----:B------:R1:W2:Y:S01]  /*93c0*/  @P4 LDG.E.LTC128B.U16 R176, desc[UR36][R6.64] ;  /* 0x0000002406b04981 */ /* 0x0002a2000c1e1520 */
[----:B------:R-:W-:Y:S01]  /*93d0*/  IMAD.WIDE.U32 R4, R79, R8, R220 ;  /* 0x000000084f047225 */ /* 0x000fe200078e00dc */
[----:B------:R-:W-:Y:S01]  /*93e0*/  UIMAD UR4, UR7, 0x300, URZ ;  /* 0x00000300070478a4 */ /* 0x000fe2000f8e023f */
[----:B------:R-:W-:Y:S01]  /*93f0*/  ISETP.GT.AND P3, PT, R0, 0x1, P0 ;  /* 0x000000010000780c */ /* 0x000fe20000764270 */
[----:B------:R-:W-:Y:S01]  /*9400*/  BSSY B1, `(.L_x_315) ;  /* 0x0000013000017945 */ /* 0x000fe20003800000 */
[----:B------:R-:W-:Y:S02]  /*9410*/  IMAD.IADD R5, R77, 0x1, R5 ;  /* 0x000000014d057824 */ /* 0x000fe400078e0205 */
[----:B------:R-:W-:-:S02]  /*9420*/  IMAD.U32 R81, RZ, RZ, UR6 ;  /* 0x00000006ff517e24 */ /* 0x000fc4000f8e00ff */
[----:B------:R-:W-:-:S04]  /*9430*/  IMAD.WIDE.U32 R72, R20, UR43, R4 ;  /* 0x0000002b14487c25 */ /* 0x000fc8000f8e0004 */
[----:B------:R-:W-:Y:S01]  /*9440*/  IMAD.MOV.U32 R4, RZ, RZ, R216 ;  /* 0x000000ffff047224 */ /* 0x000fe200078e00d8 */
[----:B-1----:R-:W-:Y:S01]  /*9450*/  LEA R6, P1, R72, R10, 0x1 ;  /* 0x0000000a48067211 */ /* 0x002fe200078208ff */
[----:B------:R-:W-:Y:S02]  /*9460*/  IMAD.MOV.U32 R5, RZ, RZ, R217 ;  /* 0x000000ffff057224 */ /* 0x000fe400078e00d9 */
[----:B------:R-:W-:Y:S02]  /*9470*/  IMAD.IADD R7, R223, 0x1, R73 ;  /* 0x00000001df077824 */ /* 0x000fe400078e0249 */
[----:B------:R-:W-:-:S03]  /*9480*/  IMAD.WIDE.U32 R4, R81, 0x300, R4 ;  /* 0x0000030051047825 */ /* 0x000fc600078e0004 */
[----:B------:R-:W-:Y:S01]  /*9490*/  LEA.HI.X R7, R72, R11, R7, 0x1, P1 ;  /* 0x0000000b48077211 */ /* 0x000fe200008f0c07 */
[----:B------:R-:W-:Y:S01]  /*94a0*/  @P4 IMAD.MOV.U32 R72, RZ, RZ, R4 ;  /* 0x000000ffff484224 */ /* 0x000fe200078e0004 */
[----:B------:R-:W-:Y:S01]  /*94b0*/  IADD3 R73, R5, UR4, RZ ;  /* 0x0000000405497c10 */ /* 0x000fe2000fffe0ff */
[----:B--2---:R-:W-:-:S05]  /*94c0*/  HADD2.F32 R76, -RZ, R176.H0_H0 ;  /* 0x200000b0ff4c7230 */ /* 0x004fca0000004100 */
[----:B------:R-:W-:-:S04]  /*94d0*/  FMUL R9, R76, R23 ;  /* 0x000000174c097220 */ /* 0x000fc80000400000 */
[----:B------:R-:W-:-:S05]  /*94e0*/  FFMA R9, R24, R22, R9 ;  /* 0x0000001618097223 */ /* 0x000fca0000000009 */
[----:B------:R-:W-:-:S05]  /*94f0*/  F2FP.F16.F32.PACK_AB R9, RZ, R9 ;  /* 0x00000009ff09723e */ /* 0x000fca00000000ff */
[----:B------:R0:W-:Y:S01]  /*9500*/  @P4 STG.E.U16 desc[UR36][R72.64], R9 ;  /* 0x0000000948004986 */ /* 0x0001e2000c101524 */
[----:B------:R-:W-:Y:S05]  /*9510*/  @!P3 BRA `(.L_x_316) ;  /* 0x000000000004b947 */ /* 0x000fea0003800000 */
[----:B------:R1:W5:Y:S02]  /*9520*/  LDG.E.LTC128B.U16 R176, desc[UR36][R6.64+0x2] ;  /* 0x0000022406b07981 */ /* 0x000364000c1e1520 */
.L_x_316:
[----:B------:R-:W-:Y:S05]  /*9530*/  BSYNC B1 ;  /* 0x0000000000017941 */ /* 0x000fea0003800000 */
.L_x_315:
[----:B-----5:R-:W-:Y:S01]  /*9540*/  HADD2.F32 R14, -RZ, R176.H0_H0 ;  /* 0x200000b0ff0e7230 */ /* 0x020fe20000004100 */
[----:B------:R-:W-:Y:S01]  /*9550*/  ISETP.GT.AND P1, PT, R3, 0x188, PT ;  /* 0x000001880300780c */ /* 0x000fe20003f24270 */
[----:B0-----:R-:W-:Y:S01]  /*9560*/  IMAD.WIDE.U32 R8, R79, R8, R218 ;  /* 0x000000084f087225 */ /* 0x001fe200078e00da */
[----:B------:R-:W-:Y:S03]  /*9570*/  BSSY B1, `(.L_x_317) ;  /* 0x0000012000017945 */ /* 0x000fe60003800000 */
[----:B------:R-:W-:Y:S01]  /*9580*/  FMUL R14, R14, R23 ;  /* 0x000000170e0e7220 */ /* 0x000fe20000400000 */
[----:B------:R-:W-:Y:S01]  /*9590*/  IMAD.IADD R77, R77, 0x1, R9 ;  /* 0x000000014d4d7824 */ /* 0x000fe200078e0209 */
[----:B------:R-:W-:Y:S02]  /*95a0*/  IADD3 R3, P4, R12, R8, RZ ;  /* 0x000000080c037210 */ /* 0x000fe40007f9e0ff */
[----:B------:R-:W-:Y:S01]  /*95b0*/  FFMA R14, R25, R22, R14 ;  /* 0x00000016190e7223 */ /* 0x000fe2000000000e */
[----:B------:R-:W-:-:S02]  /*95c0*/  IADD3 R12, P5, R220, R8, RZ ;  /* 0x00000008dc0c7210 */ /* 0x000fc40007fbe0ff */
[----:B------:R-:W-:Y:S02]  /*95d0*/  ISETP.GT.AND P2, PT, R0, RZ, P1 ;  /* 0x000000ff0000720c */ /* 0x000fe40000f44270 */
[----:B------:R-:W-:Y:S01]  /*95e0*/  F2FP.F16.F32.PACK_AB R9, RZ, R14 ;  /* 0x0000000eff09723e */ /* 0x000fe200000000ff */
[----:B------:R-:W-:Y:S01]  /*95f0*/  IMAD.X R14, R77, 0x1, R15, P4 ;  /* 0x000000014d0e7824 */ /* 0x000fe200020e060f */
[----:B------:R-:W-:Y:S01]  /*9600*/  LEA R8, P4, R3, R10, 0x1 ;  /* 0x0000000a03087211 */ /* 0x000fe200078808ff */
[----:B------:R-:W-:Y:S01]  /*9610*/  @P3 IMAD.MOV.U32 R15, RZ, RZ, R73 ;  /* 0x000000ffff0f3224 */ /* 0x000fe200078e0049 */
[----:B------:R-:W-:Y:S01]  /*9620*/  PRMT R24, R9, 0x7610, R24 ;  /* 0x0000761009187816 */ /* 0x000fe20000000018 */
[----:B------:R-:W-:Y:S01]  /*9630*/  IMAD.X R13, R221, 0x1, R77, P5 ;  /* 0x00000001dd0d7824 */ /* 0x000fe200028e064d */
[----:B------:R-:W-:Y:S01]  /*9640*/  LEA.HI.X R9, R3, R11, R14, 0x1, P4 ;  /* 0x0000000b03097211 */ /* 0x000fe200020f0c0e */
[----:B------:R-:W-:-:S05]  /*9650*/  @P3 IMAD.MOV.U32 R14, RZ, RZ, R4 ;  /* 0x000000ffff0e3224 */ /* 0x000fca00078e0004 */
[----:B------:R0:W-:Y:S01]  /*9660*/  @P3 STG.E.U16 desc[UR36][R14.64+0x2], R24 ;  /* 0x000002180e003986 */ /* 0x0001e2000c101524 */
[----:B------:R-:W-:Y:S05]  /*9670*/  @!P2 BRA `(.L_x_318) ;  /* 0x000000000004a947 */ /* 0x000fea0003800000 */
[----:B------:R2:W5:Y:S02]  /*9680*/  LDG.E.LTC128B.U16 R176, desc[UR36][R8.64] ;  /* 0x0000002408b07981 */ /* 0x000564000c1e1520 */
.L_x_318:
[----:B------:R-:W-:Y:S05]  /*9690*/  BSYNC B1 ;  /* 0x0000000000017941 */ /* 0x000fea0003800000 */
.L_x_317:
[----:B--2--5:R-:W-:Y:S01]  /*96a0*/  HADD2.F32 R8, -RZ, R176.H0_H0 ;  /* 0x200000b0ff087230 */ /* 0x024fe20000004100 */
[----:B------:R-:W-:Y:S01]  /*96b0*/  BSSY B1, `(.L_x_319) ;  /* 0x000000e000017945 */ /* 0x000fe20003800000 */
[----:B------:R-:W-:-:S04]  /*96c0*/  IMAD.WIDE.U32 R12, R20, UR43, R12 ;  /* 0x0000002b140c7c25 */ /* 0x000fc8000f8e000c */
[----:B------:R-:W-:Y:S01]  /*96d0*/  FMUL R3, R8, R23 ;  /* 0x0000001708037220 */ /* 0x000fe20000400000 */
[----:B------:R-:W-:Y:S01]  /*96e0*/  IADD3 R8, P3, R21, R4, RZ ;  /* 0x0000000415087210 */ /* 0x000fe20007f7e0ff */
[----:B------:R-:W-:Y:S01]  /*96f0*/  IMAD.IADD R223, R223, 0x1, R13 ;  /* 0x00000001dfdf7824 */ /* 0x000fe200078e020d */
[----:B------:R-:W-:Y:S01]  /*9700*/  LEA R10, P4, R12, R10, 0x1 ;  /* 0x0000000a0c0a7211 */ /* 0x000fe200078808ff */
[----:B------:R-:W-:Y:S01]  /*9710*/  FFMA R3, R26, R22, R3 ;  /* 0x000000161a037223 */ /* 0x000fe20000000003 */
[----:B------:R-:W-:Y:S02]  /*9720*/  IADD3.X R9, R73, R227, RZ, P3, !PT ;  /* 0x000000e349097210 */ /* 0x000fe40001ffe4ff */
[----:B------:R-:W-:Y:S02]  /*9730*/  LEA.HI.X R11, R12, R11, R223, 0x1, P4 ;  /* 0x0000000b0c0b7211 */ /* 0x000fe400020f0cdf */
[----:B------:R-:W-:Y:S02]  /*9740*/  F2FP.F16.F32.PACK_AB R3, RZ, R3 ;  /* 0x00000003ff03723e */ /* 0x000fe400000000ff */
[----:B------:R-:W-:-:S03]  /*9750*/  ISETP.GT.AND P4, PT, R0, 0x1, P1 ;  /* 0x000000010000780c */ /* 0x000fc60000f84270 */
[----:B------:R2:W-:Y:S10]  /*9760*/  @P2 STG.E.U16 desc[UR36][R8.64], R3 ;  /* 0x0000000308002986 */ /* 0x0005f4000c101524 */
[----:B------:R-:W-:Y:S05]  /*9770*/  @!P4 BRA `(.L_x_320) ;  /* 0x000000000004c947 */ /* 0x000fea0003800000 */
[----:B------:R0:W5:Y:S02]  /*9780*/  LDG.E.LTC128B.U16 R176, desc[UR36][R10.64+0x2] ;  /* 0x000002240ab07981 */ /* 0x000164000c1e1520 */
.L_x_320:
[----:B------:R-:W-:Y:S05]  /*9790*/  BSYNC B1 ;  /* 0x0000000000017941 */ /* 0x000fea0003800000 */
.L_x_319:
        /* <DEDUP_REMOVED lines=9> */
.L_x_322:
[----:B------:R-:W-:Y:S05]  /*9830*/  BSYNC B1 ;  /* 0x0000000000017941 */ /* 0x000fea0003800000 */
.L_x_321:
[----:B0----5:R-:W-:Y:S01]  /*9840*/  HADD2.F32 R12, -RZ, R176.H0_H0 ;  /* 0x200000b0ff0c7230 */ /* 0x021fe20000004100 */
[----:B------:R-:W-:Y:S01]  /*9850*/  ISETP.GT.AND P3, PT, R0, 0x9, P0 ;  /* 0x000000090000780c */ /* 0x000fe20000764270 */
[----:B------:R-:W-:Y:S01]  /*9860*/  @P2 IMAD.MOV.U32 R13, RZ, RZ, R73 ;  /* 0x000000ffff0d2224 */ /* 0x000fe200078e0049 */
[----:B------:R-:W-:Y:S02]  /*9870*/  BSSY B1, `(.L_x_323) ;  /* 0x0000008000017945 */ /* 0x000fe40003800000 */
[----:B--2---:R-:W-:Y:S01]  /*9880*/  FMUL R3, R12, R23 ;  /* 0x000000170c037220 */ /* 0x004fe20000400000 */
[----:B------:R-:W-:-:S03]  /*9890*/  @P2 IMAD.MOV.U32 R12, RZ, RZ, R4 ;  /* 0x000000ffff0c2224 */ /* 0x000fc600078e0004 */
[----:B------:R-:W-:-:S05]  /*98a0*/  FFMA R3, R28, R22, R3 ;  /* 0x000000161c037223 */ /* 0x000fca0000000003 */
[----:B------:R-:W-:-:S05]  /*98b0*/  F2FP.F16.F32.PACK_AB R3, RZ, R3 ;  /* 0x00000003ff03723e */ /* 0x000fca00000000ff */
[----:B------:R0:W-:Y:S01]  /*98c0*/  @P2 STG.E.U16 desc[UR36][R12.64+0x10], R3 ;  /* 0x000010030c002986 */ /* 0x0001e2000c101524 */
[----:B------:R-:W-:Y:S05]  /*98d0*/  @!P3 BRA `(.L_x_324) ;  /* 0x000000000004b947 */ /* 0x000fea0003800000 */
[----:B------:R2:W5:Y:S02]  /*98e0*/  LDG.E.LTC128B.U16 R176, desc[UR36][R6.64+0x12] ;  /* 0x0000122406b07981 */ /* 0x000564000c1e1520 */
.L_x_324:
[----:B------:R-:W-:Y:S05]  /*98f0*/  BSYNC B1 ;  /* 0x0000000000017941 */ /* 0x000fea0003800000 */
.L_x_323:
        /* <DEDUP_REMOVED lines=12> */
.L_x_326:
[----:B------:R-:W-:Y:S05]  /*99c0*/  BSYNC B1 ;  /* 0x0000000000017941 */ /* 0x000fea0003800000 */
.L_x_325:
        /* <DEDUP_REMOVED lines=9> */
.L_x_328:
[----:B------:R-:W-:Y:S05]  /*9a60*/  BSYNC B1 ;  /* 0x0000000000017941 */ /* 0x000fea0003800000 */
.L_x_327:
        /* <DEDUP_REMOVED lines=9> */
.L_x_330:
[----:B------:R-:W-:Y:S05]  /*9b00*/  BSYNC B1 ;  /* 0x0000000000017941 */ /* 0x000fea0003800000 */
.L_x_329:
[----:B0----5:R-:W-:Y:S01]  /*9b10*/  HADD2.F32 R12, -RZ, R176.H0_H0 ;  /* 0x200000b0ff0c7230 */ /* 0x021fe20000004100 */
[----:B------:R-:W-:Y:S01]  /*9b20*/  ISETP.GT.AND P3, PT, R0, 0x11, P0 ;  /* 0x000000110000780c */ /* 0x000fe20000764270 */
[----:B------:R-:W-:Y:S01]  /*9b30*/  @P2 IMAD.MOV.U32 R13, RZ, RZ, R73 ;  /* 0x000000ffff0d2224 */ /* 0x000fe200078e0049 */
[----:B------:R-:W-:Y:S02]  /*9b40*/  BSSY B1, `(.L_x_331) ;  /* 0x0000008000017945 */ /* 0x000fe40003800000 */
[----:B------:R-:W-:Y:S01]  /*9b50*/  FMUL R3, R12, R23 ;  /* 0x000000170c037220 */ /* 0x000fe20000400000 */
[----:B------:R-:W-:-:S03]  /*9b60*/  @P2 IMAD.MOV.U32 R12, RZ, RZ, R4 ;  /* 0x000000ffff0c2224 */ /* 0x000fc600078e0004 */
[----:B------:R-:W-:-:S05]  /*9b70*/  FFMA R3, R32, R22, R3 ;  /* 0x0000001620037223 */ /* 0x000fca0000000003 */
[----:B------:R-:W-:-:S05]  /*9b80*/  F2FP.F16.F32.PACK_AB R3, RZ, R3 ;  /* 0x00000003ff03723e */ /* 0x000fca00000000ff */
[----:B------:R0:W-:Y:S01]  /*9b90*/  @P2 STG.E.U16 desc[UR36][R12.64+0x20], R3 ;  /* 0x000020030c002986 */ /* 0x0001e2000c101524 */
[----:B------:R-:W-:Y:S05]  /*9ba0*/  @!P3 BRA `(.L_x_332) ;  /* 0x000000000004b947 */ /* 0x000fea0003800000 */
[----:B------:R0:W5:Y:S02]  /*9bb0*/  LDG.E.LTC128B.U16 R176, desc[UR36][R6.64+0x22] ;  /* 0x0000222406b07981 */ /* 0x000164000c1e1520 */
.L_x_332:
[----:B------:R-:W-:Y:S05]  /*9bc0*/  BSYNC B1 ;  /* 0x0000000000017941 */ /* 0x000fea0003800000 */
.L_x_331:
        /* <DEDUP_REMOVED lines=12> */
.L_x_334:
[----:B------:R-:W-:Y:S05]  /*9c90*/  BSYNC B1 ;  /* 0x0000000000017941 */ /* 0x000fea0003800000 */
.L_x_333:
        /* <DEDUP_REMOVED lines=9> */
.L_x_336:
[----:B------:R-:W-:Y:S05]  /*9d30*/  BSYNC B1 ;  /* 0x0000000000017941 */ /* 0x000fea0003800000 */
.L_x_335:
        /* <DEDUP_REMOVED lines=9> */
.L_x_338:
[----:B------:R-:W-:Y:S05]  /*9dd0*/  BSYNC B1 ;  /* 0x0000000000017941 */ /* 0x000fea0003800000 */
.L_x_337:
        /* <DEDUP_REMOVED lines=11> */
.L_x_340:
[----:B------:R-:W-:Y:S05]  /*9e90*/  BSYNC B1 ;  /* 0x0000000000017941 */ /* 0x000fea0003800000 */
.L_x_339:
        /* <DEDUP_REMOVED lines=12> */
.L_x_342:
[----:B------:R-:W-:Y:S05]  /*9f60*/  BSYNC B1 ;  /* 0x0000000000017941 */ /* 0x000fea0003800000 */
.L_x_341:
        /* <DEDUP_REMOVED lines=9> */
.L_x_344:
[----:B------:R-:W-:Y:S05]  /*a000*/  BSYNC B1 ;  /* 0x0000000000017941 */ /* 0x000fea0003800000 */
.L_x_343:
        /* <DEDUP_REMOVED lines=9> */
.L_x_346:
[----:B------:R-:W-:Y:S05]  /*a0a0*/  BSYNC B1 ;  /* 0x0000000000017941 */ /* 0x000fea0003800000 */
.L_x_345:
        /* <DEDUP_REMOVED lines=11> */
.L_x_348:
[----:B------:R-:W-:Y:S05]  /*a160*/  BSYNC B1 ;  /* 0x0000000000017941 */ /* 0x000fea0003800000 */
.L_x_347:
        /* <DEDUP_REMOVED lines=12> */
.L_x_350:
[----:B------:R-:W-:Y:S05]  /*a230*/  BSYNC B1 ;  /* 0x0000000000017941 */ /* 0x000fea0003800000 */
.L_x_349:
        /* <DEDUP_REMOVED lines=9> */
.L_x_352:
[----:B------:R-:W-:Y:S05]  /*a2d0*/  BSYNC B1 ;  /* 0x0000000000017941 */ /* 0x000fea0003800000 */
.L_x_351:
        /* <DEDUP_REMOVED lines=9> */
.L_x_354:
[----:B------:R-:W-:Y:S05]  /*a370*/  BSYNC B1 ;  /* 0x0000000000017941 */ /* 0x000fea0003800000 */
.L_x_353:
        /* <DEDUP_REMOVED lines=11> */
.L_x_356:
[----:B------:R-:W-:Y:S05]  /*a430*/  BSYNC B1 ;  /* 0x0000000000017941 */ /* 0x000fea0003800000 */
.L_x_355:
        /* <DEDUP_REMOVED lines=12> */
.L_x_358:
[----:B------:R-:W-:Y:S05]  /*a500*/  BSYNC B1 ;  /* 0x0000000000017941 */ /* 0x000fea0003800000 */
.L_x_357:
        /* <DEDUP_REMOVED lines=9> */
.L_x_360:
[----:B------:R-:W-:Y:S05]  /*a5a0*/  BSYNC B1 ;  /* 0x0000000000017941 */ /* 0x000fea0003800000 */
.L_x_359:
        /* <DEDUP_REMOVED lines=9> */
.L_x_362:
[----:B------:R-:W-:Y:S05]  /*a640*/  BSYNC B1 ;  /* 0x0000000000017941 */ /* 0x000fea0003800000 */
.L_x_361:
        /* <DEDUP_REMOVED lines=11> */
.L_x_364:
[----:B------:R-:W-:Y:S05]  /*a700*/  BSYNC B1 ;  /* 0x0000000000017941 */ /* 0x000fea0003800000 */
.L_x_363:
        /* <DEDUP_REMOVED lines=12> */
.L_x_366:
[----:B------:R-:W-:Y:S05]  /*a7d0*/  BSYNC B1 ;  /* 0x0000000000017941 */ /* 0x000fea0003800000 */
.L_x_365:
        /* <DEDUP_REMOVED lines=9> */
.L_x_368:
[----:B------:R-:W-:Y:S05]  /*a870*/  BSYNC B1 ;  /* 0x0000000000017941 */ /* 0x000fea0003800000 */
.L_x_367:
        /* <DEDUP_REMOVED lines=9> */
.L_x_370:
[----:B------:R-:W-:Y:S05]  /*a910*/  BSYNC B1 ;  /* 0x0000000000017941 */ /* 0x000fea0003800000 */
.L_x_369:
        /* <DEDUP_REMOVED lines=11> */
.L_x_372:
[----:B------:R-:W-:Y:S05]  /*a9d0*/  BSYNC B1 ;  /* 0x0000000000017941 */ /* 0x000fea0003800000 */
.L_x_371:
        /* <DEDUP_REMOVED lines=12> */
.L_x_374:
[----:B------:R-:W-:Y:S05]  /*aaa0*/  BSYNC B1 ;  /* 0x0000000000017941 */ /* 0x000fea0003800000 */
.L_x_373:
        /* <DEDUP_REMOVED lines=9> */
.L_x_376:
[----:B------:R-:W-:Y:S05]  /*ab40*/  BSYNC B1 ;  /* 0x0000000000017941 */ /* 0x000fea0003800000 */
.L_x_375:
        /* <DEDUP_REMOVED lines=9> */
.L_x_378:
[----:B------:R-:W-:Y:S05]  /*abe0*/  BSYNC B1 ;  /* 0x0000000000017941 */ /* 0x000fea0003800000 */
.L_x_377:
        /* <DEDUP_REMOVED lines=11> */
.L_x_380:
[----:B------:R-:W-:Y:S05]  /*aca0*/  BSYNC B1 ;  /* 0x0000000000017941 */ /* 0x000fea0003800000 */
.L_x_379:
        /* <DEDUP_REMOVED lines=12> */
.L_x_382:
[----:B------:R-:W-:Y:S05]  /*ad70*/  BSYNC B1 ;  /* 0x0000000000017941 */ /* 0x000fea0003800000 */
.L_x_381:
        /* <DEDUP_REMOVED lines=9> */
.L_x_384:
[----:B------:R-:W-:Y:S05]  /*ae10*/  BSYNC B1 ;  /* 0x0000000000017941 */ /* 0x000fea0003800000 */
.L_x_383:
        /* <DEDUP_REMOVED lines=9> */
.L_x_386:
[----:B------:R-:W-:Y:S05]  /*aeb0*/  BSYNC B1 ;  /* 0x0000000000017941 */ /* 0x000fea0003800000 */
.L_x_385:
        /* <DEDUP_REMOVED lines=11> */
.L_x_388:
[----:B------:R-:W-:Y:S05]  /*af70*/  BSYNC B1 ;  /* 0x0000000000017941 */ /* 0x000fea0003800000 */
.L_x_387:
        /* <DEDUP_REMOVED lines=12> */
.L_x_390:
[----:B------:R-:W-:Y:S05]  /*b040*/  BSYNC B1 ;  /* 0x0000000000017941 */ /* 0x000fea0003800000 */
.L_x_389:
        /* <DEDUP_REMOVED lines=9> */
.L_x_392:
[----:B------:R-:W-:Y:S05]  /*b0e0*/  BSYNC B1 ;  /* 0x0000000000017941 */ /* 0x000fea0003800000 */
.L_x_391:
        /* <DEDUP_REMOVED lines=9> */
.L_x_394:
[----:B------:R-:W-:Y:S05]  /*b180*/  BSYNC B1 ;  /* 0x0000000000017941 */ /* 0x000fea0003800000 */
.L_x_393:
        /* <DEDUP_REMOVED lines=11> */
.L_x_396:
[----:B------:R-:W-:Y:S05]  /*b240*/  BSYNC B1 ;  /* 0x0000000000017941 */ /* 0x000fea0003800000 */
.L_x_395:
        /* <DEDUP_REMOVED lines=12> */
.L_x_398:
[----:B------:R-:W-:Y:S05]  /*b310*/  BSYNC B1 ;  /* 0x0000000000017941 */ /* 0x000fea0003800000 */
.L_x_397:
        /* <DEDUP_REMOVED lines=9> */
.L_x_400:
[----:B------:R-:W-:Y:S05]  /*b3b0*/  BSYNC B1 ;  /* 0x0000000000017941 */ /* 0x000fea0003800000 */
.L_x_399:
        /* <DEDUP_REMOVED lines=9> */
.L_x_402:
[----:B------:R-:W-:Y:S05]  /*b450*/  BSYNC B1 ;  /* 0x0000000000017941 */ /* 0x000fea0003800000 */
.L_x_401:
        /* <DEDUP_REMOVED lines=11> */
.L_x_404:
[----:B------:R-:W-:Y:S05]  /*b510*/  BSYNC B1 ;  /* 0x0000000000017941 */ /* 0x000fea0003800000 */
.L_x_403:
[----:B012--5:R-:W-:Y:S01]  /*b520*/  HADD2.F32 R6, -RZ, R176.H0_H0 ;  /* 0x200000b0ff067230 */ /* 0x027fe20000004100 */
[----:B------:R-:W-:Y:S01]  /*b530*/  ISETP.GT.AND P2, PT, R0, 0x58, P1 ;  /* 0x000000580000780c */ /* 0x000fe20000f44270 */
[----:B------:R-:W-:Y:S01]  /*b540*/  @P0 IMAD.MOV.U32 R5, RZ, RZ, R73 ;  /* 0x000000ffff050224 */ /* 0x000fe200078e0049 */
[----:B------:R-:W-:Y:S02]  /*b550*/  BSSY B1, `(.L_x_405) ;  /* 0x0000007000017945 */ /* 0x000fe40003800000 */
[----:B------:R-:W-:-:S04]  /*b560*/  FMUL R6, R6, R23 ;  /* 0x0000001706067220 */ /* 0x000fc80000400000 */
[----:B------:R-:W-:-:S05]  /*b570*/  FFMA R6, R69, R22, R6 ;  /* 0x0000001645067223 */ /* 0x000fca0000000006 */
[----:B------:R-:W-:-:S05]  /*b580*/  F2FP.F16.F32.PACK_AB R6, RZ, R6 ;  /* 0x00000006ff06723e */ /* 0x000fca00000000ff */
[----:B------:R0:W-:Y:S01]  /*b590*/  @P0 STG.E.U16 desc[UR36][R4.64+0xb2], R6 ;  /* 0x0000b20604000986 */ /* 0x0001e2000c101524 */
[----:B------:R-:W-:Y:S05]  /*b5a0*/  @!P2 BRA `(.L_x_406) ;  /* 0x000000000004a947 */ /* 0x000fea0003800000 */
[----:B------:R1:W5:Y:S02]  /*b5b0*/  LDG.E.LTC128B.U16 R176, desc[UR36][R10.64+0xb0] ;  /* 0x0000b0240ab07981 */ /* 0x000364000c1e1520 */
.L_x_406:
[----:B------:R-:W-:Y:S05]  /*b5c0*/  BSYNC B1 ;  /* 0x0000000000017941 */ /* 0x000fea0003800000 */
.L_x_405:
        /* <DEDUP_REMOVED lines=11> */
.L_x_408:
[----:B------:R-:W-:Y:S05]  /*b680*/  BSYNC B1 ;  /* 0x0000000000017941 */ /* 0x000fea0003800000 */
.L_x_407:
[----:B------:R-:W-:Y:S05]  /*b690*/  @!P1 BRA `(.L_x_409) ;  /* 0x0000003800549947 */ /* 0x000fea0003800000 */
[----:B-----5:R-:W-:-:S05]  /*b6a0*/  HADD2.F32 R176, -RZ, R176.H0_H0 ;  /* 0x200000b0ffb07230 */ /* 0x020fca0000004100 */
[----:B------:R-:W-:-:S04]  /*b6b0*/  FMUL R176, R176, R23 ;  /* 0x00000017b0b07220 */ /* 0x000fc80000400000 */
[----:B------:R-:W-:-:S05]  /*b6c0*/  FFMA R176, R71, R22, R176 ;  /* 0x0000001647b07223 */ /* 0x000fca00000000b0 */
[----:B------:R-:W-:-:S05]  /*b6d0*/  F2FP.F16.F32.PACK_AB R176, RZ, R176 ;  /* 0x000000b0ffb0723e */ /* 0x000fca00000000ff */
[----:B------:R0:W-:Y:S01]  /*b6e0*/  STG.E.U16 desc[UR36][R8.64+0xb2], R176 ;  /* 0x0000b2b008007986 */ /* 0x0001e2000c101524 */
[----:B------:R-:W-:Y:S05]  /*b6f0*/  BRA `(.L_x_409) ;  /* 0x00000038003c7947 */ /* 0x000fea0003800000 */
.L_x_34:
[----:B------:R-:W-:Y:S01]  /*b700*/  ULDC.64 UR4, c[0x0][0x5c0] ;  /* 0x0001700000047ab9 */ /* 0x000fe20000000a00 */
[-C--:B------:R-:W-:Y:S01]  /*b710*/  FMUL R168, R168, R22.reuse ;  /* 0x00000016a8a87220 */ /* 0x080fe20000400000 */
[----:B------:R-:W-:Y:S01]  /*b720*/  LEA R8, P1, R6, UR4, 0x1 ;  /* 0x0000000406087c11 */ /* 0x000fe2000f8208ff */
[-C--:B------:R-:W-:Y:S01]  /*b730*/  FMUL R169, R169, R22.reuse ;  /* 0x00000016a9a97220 */ /* 0x080fe20000400000 */
[----:B------:R-:W-:Y:S01]  /*b740*/  ISETP.GT.AND P5, PT, R0, 0x1, P0 ;  /* 0x000000010000780c */ /* 0x000fe200007a4270 */
[----:B------:R-:W-:Y:S01]  /*b750*/  USHF.L.U64.HI UR4, UR6, 0x4, UR7 ;  /* 0x0000000406047899 */ /* 0x000fe20008010207 */
[----:B------:R-:W-:Y:S01]  /*b760*/  LEA.HI.X R9, R6, UR5, R4, 0x1, P1 ;  /* 0x0000000506097c11 */ /* 0x000fe200088f0c04 */
[----:B------:R-:W-:Y:S01]  /*b770*/  USHF.L.U32 UR5, UR6, 0x4, URZ ;  /* 0x0000000406057899 */ /* 0x000fe2000800063f */
[----:B------:R-:W-:Y:S01]  /*b780*/  ISETP.GT.AND P1, PT, R3, 0x8, PT ;  /* 0x000000080300780c */ /* 0x000fe20003f24270 */
[----:B------:R-:W-:Y:S01]  /*b790*/  FMUL R170, R170, R22 ;  /* 0x00000016aaaa7220 */ /* 0x000fe20000400000 */
[----:B------:R-:W-:Y:S01]  /*b7a0*/  F2FP.F16.F32.PACK_AB R168, RZ, R168 ;  /* 0x000000a8ffa8723e */ /* 0x000fe200000000ff */
[-C--:B------:R-:W-:Y:S01]  /*b7b0*/  FMUL R171, R171, R22.reuse ;  /* 0x00000016abab7220 */ /* 0x080fe20000400000 */
[----:B------:R-:W-:Y:S01]  /*b7c0*/  ISETP.GT.AND P3, PT, R0, RZ, P1 ;  /* 0x000000ff0000720c */ /* 0x000fe20000f64270 */
[-C--:B------:R-:W-:Y:S01]  /*b7d0*/  FMUL R172, R172, R22.reuse ;  /* 0x00000016acac7220 */ /* 0x080fe20000400000 */
[----:B------:R-:W-:Y:S01]  /*b7e0*/  IADD3 R4, P4, R8, UR5, RZ ;  /* 0x0000000508047c10 */ /* 0x000fe2000ff9e0ff */
[----:B------:R-:W-:Y:S01]  /*b7f0*/  @P2 STG.E.U16 desc[UR36][R8.64], R168 ;  /* 0x000000a808002986 */ /* 0x000fe2000c101524 */
[----:B------:R-:W-:Y:S01]  /*b800*/  F2FP.F16.F32.PACK_AB R169, RZ, R169 ;  /* 0x000000a9ffa9723e */ /* 0x000fe200000000ff */
[----:B------:R-:W-:Y:S01]  /*b810*/  FMUL R173, R173, R22 ;  /* 0x00000016adad7220 */ /* 0x000fe20000400000 */
[----:B------:R-:W-:Y:S01]  /*b820*/  F2FP.F16.F32.PACK_AB R170, RZ, R170 ;  /* 0x000000aaffaa723e */ /* 0x000fe200000000ff */
[-C--:B------:R-:W-:Y:S01]  /*b830*/  FMUL R174, R174, R22.reuse ;  /* 0x00000016aeae7220 */ /* 0x080fe20000400000 */
[----:B------:R-:W-:Y:S01]  /*b840*/  IADD3.X R5, R9, UR4, RZ, P4, !PT ;  /* 0x0000000409057c10 */ /* 0x000fe2000a7fe4ff */
[----:B------:R-:W-:Y:S01]  /*b850*/  @P5 STG.E.U16 desc[UR36][R8.64+0x2], R169 ;  /* 0x000002a908005986 */ /* 0x000fe2000c101524 */
[C---:B------:R-:W-:Y:S01]  /*b860*/  ISETP.GT.AND P2, PT, R0.reuse, 0x1, P1 ;  /* 0x000000010000780c */ /* 0x040fe20000f44270 */
[-C--:B------:R-:W-:Y:S01]  /*b870*/  FMUL R175, R175, R22.reuse ;  /* 0x00000016afaf7220 */ /* 0x080fe20000400000 */
[C---:B------:R-:W-:Y:S01]  /*b880*/  ISETP.GT.AND P4, PT, R0.reuse, 0x8, P0 ;  /* 0x000000080000780c */ /* 0x040fe20000784270 */
[----:B------:R-:W-:Y:S01]  /*b890*/  @P3 STG.E.U16 desc[UR36][R4.64], R170 ;  /* 0x000000aa04003986 */ /* 0x000fe2000c101524 */
[----:B------:R-:W-:Y:S01]  /*b8a0*/  ISETP.GT.AND P5, PT, R0, 0x9, P0 ;  /* 0x000000090000780c */ /* 0x000fe200007a4270 */
[-C--:B------:R-:W-:Y:S01]  /*b8b0*/  FMUL R176, R176, R22.reuse ;  /* 0x00000016b0b07220 */ /* 0x080fe20000400000 */
[----:B------:R-:W-:Y:S01]  /*b8c0*/  ISETP.GT.AND P3, PT, R0, 0x8, P1 ;  /* 0x000000080000780c */ /* 0x000fe20000f64270 */
[-C--:B------:R-:W-:Y:S01]  /*b8d0*/  FMUL R177, R177, R22.reuse ;  /* 0x00000016b1b17220 */ /* 0x080fe20000400000 */
[----:B------:R-:W-:Y:S01]  /*b8e0*/  F2FP.F16.F32.PACK_AB R171, RZ, R171 ;  /* 0x000000abffab723e */ /* 0x000fe200000000ff */
[----:B------:R-:W-:Y:S01]  /*b8f0*/  FMUL R178, R178, R22 ;  /* 0x00000016b2b27220 */ /* 0x000fe20000400000 */
[----:B------:R-:W-:Y:S01]  /*b900*/  F2FP.F16.F32.PACK_AB R172, RZ, R172 ;  /* 0x000000acffac723e */ /* 0x000fe200000000ff */
[----:B------:R-:W-:Y:S01]  /*b910*/  FMUL R179, R179, R22 ;  /* 0x00000016b3b37220 */ /* 0x000fe20000400000 */
[----:B------:R-:W-:Y:S01]  /*b920*/  F2FP.F16.F32.PACK_AB R173, RZ, R173 ;  /* 0x000000adffad723e */ /* 0x000fe200000000ff */
[----:B------:R-:W-:Y:S01]  /*b930*/  @P2 STG.E.U16 desc[UR36][R4.64+0x2], R171 ;  /* 0x000002ab04002986 */ /* 0x000fe2000c101524 */
[----:B------:R-:W-:Y:S01]  /*b940*/  F2FP.F16.F32.PACK_AB R174, RZ, R174 ;  /* 0x000000aeffae723e */ /* 0x000fe200000000ff */
[-C--:B------:R-:W-:Y:S01]  /*b950*/  FMUL R180, R180, R22.reuse ;  /* 0x00000016b4b47220 */ /* 0x080fe20000400000 */
[C---:B------:R-:W-:Y:S01]  /*b960*/  ISETP.GT.AND P2, PT, R0.reuse, 0x9, P1 ;  /* 0x000000090000780c */ /* 0x040fe20000f44270 */
[----:B------:R-:W-:Y:S01]  /*b970*/  @P4 STG.E.U16 desc[UR36][R8.64+0x10], R172 ;  /* 0x000010ac08004986 */ /* 0x000fe2000c101524 */
[C---:B------:R-:W-:Y:S01]  /*b980*/  ISETP.GT.AND P4, PT, R0.reuse, 0x10, P0 ;  /* 0x000000100000780c */ /* 0x040fe20000784270 */
[-C--:B------:R-:W-:Y:S01]  /*b990*/  FMUL R181, R181, R22.reuse ;  /* 0x00000016b5b57220 */ /* 0x080fe20000400000 */
[----:B------:R-:W-:Y:S01]  /*b9a0*/  F2FP.F16.F32.PACK_AB R175, RZ, R175 ;  /* 0x000000afffaf723e */ /* 0x000fe200000000ff */
[----:B------:R-:W-:Y:S01]  /*b9b0*/  @P5 STG.E.U16 desc[UR36][R8.64+0x12], R173 ;  /* 0x000012ad08005986 */ /* 0x000fe2000c101524 */
[----:B------:R-:W-:Y:S01]  /*b9c0*/  ISETP.GT.AND P5, PT, R0, 0x11, P0 ;  /* 0x000000110000780c */ /* 0x000fe200007a4270 */
[----:B------:R-:W-:Y:S01]  /*b9d0*/  FMUL R182, R182, R22 ;  /* 0x00000016b6b67220 */ /* 0x000fe20000400000 */
[----:B------:R-:W-:Y:S01]  /*b9e0*/  F2FP.F16.F32.PACK_AB R176, RZ, R176 ;  /* 0x000000b0ffb0723e */ /* 0x000fe200000000ff */
[----:B------:R-:W-:Y:S01]  /*b9f0*/  @P3 STG.E.U16 desc[UR36][R4.64+0x10], R174 ;  /* 0x000010ae04003986 */ /* 0x000fe2000c101524 */
[----:B------:R-:W-:Y:S01]  /*ba00*/  ISETP.GT.AND P3, PT, R0, 0x10, P1 ;  /* 0x000000100000780c */ /* 0x000fe20000f64270 */
        /* <DEDUP_REMOVED lines=111> */
[C---:B------:R-:W-:Y:S01]  /*c100*/  ISETP.GT.AND P3, PT, R0.reuse, 0x48, P1 ;  /* 0x000000480000780c */ /* 0x040fe20000f64270 */
[----:B------:R-:W-:Y:S01]  /*c110*/  FMUL R211, R211, R22 ;  /* 0x00000016d3d37220 */ /* 0x000fe20000400000 */
[----:B------:R-:W-:Y:S01]  /*c120*/  F2FP.F16.F32.PACK_AB R205, RZ, R205 ;  /* 0x000000cdffcd723e */ /* 0x000fe200000000ff */
[----:B------:R-:W-:Y:S01]  /*c130*/  @P2 STG.E.U16 desc[UR36][R4.64+0x82], R203 ;  /* 0x000082cb04002986 */ /* 0x000fe2000c101524 */
[----:B------:R-:W-:Y:S01]  /*c140*/  F2FP.F16.F32.PACK_AB R206, RZ, R206 ;  /* 0x000000ceffce723e */ /* 0x000fe200000000ff */
[-C--:B------:R-:W-:Y:S01]  /*c150*/  FMUL R213, R213, R22.reuse ;  /* 0x00000016d5d57220 */ /* 0x080fe20000400000 */
[C---:B------:R-:W-:Y:S01]  /*c160*/  ISETP.GT.AND P2, PT, R0.reuse, 0x49, P1 ;  /* 0x000000490000780c */ /* 0x040fe20000f44270 */
[----:B------:R-:W-:Y:S01]  /*c170*/  @P4 STG.E.U16 desc[UR36][R8.64+0x90], R204 ;  /* 0x000090cc08004986 */ /* 0x000fe2000c101524 */
[----:B------:R-:W-:Y:S01]  /*c180*/  ISETP.GT.AND P4, PT, R0, 0x50, P0 ;  /* 0x000000500000780c */ /* 0x000fe20000784270 */
        /* <DEDUP_REMOVED lines=12> */
[----:B------:R-:W-:Y:S01]  /*c250*/  IMAD.U32 R7, RZ, RZ, UR6 ;  /* 0x00000006ff077e24 */ /* 0x000fe2000f8e00ff */
[C---:B------:R-:W-:Y:S01]  /*c260*/  ISETP.GT.AND P2, PT, R0.reuse, 0x51, P1 ;  /* 0x000000510000780c */ /* 0x040fe20000f44270 */
[----:B------:R-:W-:Y:S01]  /*c270*/  @P4 STG.E.U16 desc[UR36][R8.64+0xa0], R208 ;  /* 0x0000a0d008004986 */ /* 0x000fe2000c101524 */
[C---:B------:R-:W-:Y:S01]  /*c280*/  ISETP.GT.AND P4, PT, R0.reuse, 0x58, P0 ;  /* 0x000000580000780c */ /* 0x040fe20000784270 */
[----:B------:R-:W-:Y:S01]  /*c290*/  USHF.L.U64.HI UR10, UR6, 0x8, UR7 ;  /* 0x00000008060a7899 */ /* 0x000fe20008010207 */
[C---:B------:R-:W-:Y:S01]  /*c2a0*/  ISETP.GT.AND P0, PT, R0.reuse, 0x59, P0 ;  /* 0x000000590000780c */ /* 0x040fe20000704270 */
[----:B------:R-:W-:Y:S01]  /*c2b0*/  @P5 STG.E.U16 desc[UR36][R8.64+0xa2], R209 ;  /* 0x0000a2d108005986 */ /* 0x000fe2000c101524 */
[----:B------:R-:W-:Y:S01]  /*c2c0*/  F2FP.F16.F32.PACK_AB R211, RZ, R211 ;  /* 0x000000d3ffd3723e */ /* 0x000fe200000000ff */
[-C--:B------:R-:W-:Y:S01]  /*c2d0*/  FMUL R121, R121, R22.reuse ;  /* 0x0000001679797220 */ /* 0x080fe20000400000 */
        /* <DEDUP_REMOVED lines=8> */
[----:B------:R-:W-:Y:S01]  /*c360*/  ISETP.GT.AND P1, PT, R0, 0x59, P1 ;  /* 0x000000590000780c */ /* 0x000fe20000f24270 */
[----:B------:R-:W-:Y:S01]  /*c370*/  @P0 STG.E.U16 desc[UR36][R8.64+0xb2], R213 ;  /* 0x0000b2d508000986 */ /* 0x000fe2000c101524 */
[----:B------:R-:W-:Y:S01]  /*c380*/  ISETP.GT.AND P0, PT, R3, 0x80, PT ;  /* 0x000000800300780c */ /* 0x000fe20003f04270 */
[----:B------:R-:W-:Y:S01]  /*c390*/  FMUL R123, R123, R22 ;  /* 0x000000167b7b7220 */ /* 0x000fe20000400000 */
[----:B------:R-:W-:Y:S01]  /*c3a0*/  F2FP.F16.F32.PACK_AB R215, RZ, R215 ;  /* 0x000000d7ffd7723e */ /* 0x000fe200000000ff */
[----:B------:R-:W-:Y:S01]  /*c3b0*/  @P4 STG.E.U16 desc[UR36][R8.64+0xb0], R212 ;  /* 0x0000b0d408004986 */ /* 0x000fe2000c101524 */
[----:B------:R-:W-:Y:S01]  /*c3c0*/  LEA R6, P4, R7, R8, 0x8 ;  /* 0x0000000807067211 */ /* 0x000fe200078840ff */
[-C--:B------:R-:W-:Y:S01]  /*c3d0*/  FMUL R124, R124, R22.reuse ;  /* 0x000000167c7c7220 */ /* 0x080fe20000400000 */
[C---:B------:R-:W-:Y:S01]  /*c3e0*/  ISETP.GT.AND P2, PT, R0.reuse, RZ, P0 ;  /* 0x000000ff0000720c */ /* 0x040fe20000744270 */
[----:B------:R-:W-:Y:S01]  /*c3f0*/  @P3 STG.E.U16 desc[UR36][R4.64+0xb0], R214 ;  /* 0x0000b0d604003986 */ /* 0x000fe2000c101524 */
[----:B------:R-:W-:Y:S01]  /*c400*/  ISETP.GT.AND P3, PT, R0, 0x1, P0 ;  /* 0x000000010000780c */ /* 0x000fe20000764270 */
[-C--:B------:R-:W-:Y:S01]  /*c410*/  FMUL R125, R125, R22.reuse ;  /* 0x000000167d7d7220 */ /* 0x080fe20000400000 */
[----:B------:R-:W-:Y:S01]  /*c420*/  F2FP.F16.F32.PACK_AB R121, RZ, R121 ;  /* 0x00000079ff79723e */ /* 0x000fe200000000ff */
[----:B------:R0:W-:Y:S01]  /*c430*/  @P1 STG.E.U16 desc[UR36][R4.64+0xb2], R215 ;  /* 0x0000b2d704001986 */ /* 0x0001e2000c101524 */
[----:B------:R-:W-:Y:S01]  /*c440*/  IADD3.X R7, R9, UR10, RZ, P4, !PT ;  /* 0x0000000a09077c10 */ /* 0x000fe2000a7fe4ff */
[-C--:B------:R-:W-:Y:S01]  /*c450*/  FMUL R126, R126, R22.reuse ;  /* 0x000000167e7e7220 */ /* 0x080fe20000400000 */
[----:B------:R-:W-:Y:S01]  /*c460*/  ISETP.GT.AND P1, PT, R3, 0x88, PT ;  /* 0x000000880300780c */ /* 0x000fe20003f24270 */
[-C--:B------:R-:W-:Y:S01]  /*c470*/  FMUL R127, R127, R22.reuse ;  /* 0x000000167f7f7220 */ /* 0x080fe20000400000 */
[----:B------:R-:W-:Y:S01]  /*c480*/  IADD3 R12, P6, R6, UR5, RZ ;  /* 0x00000005060c7c10 */ /* 0x000fe2000ffde0ff */
[-C--:B------:R-:W-:Y:S01]  /*c490*/  FMUL R128, R128, R22.reuse ;  /* 0x0000001680807220 */ /* 0x080fe20000400000 */
[C---:B------:R-:W-:Y:S01]  /*c4a0*/  ISETP.GT.AND P5, PT, R0.reuse, RZ, P1 ;  /* 0x000000ff0000720c */ /* 0x040fe20000fa4270 */
[----:B------:R-:W-:Y:S01]  /*c4b0*/  FMUL R129, R129, R22 ;  /* 0x0000001681817220 */ /* 0x000fe20000400000 */
[----:B------:R-:W-:Y:S01]  /*c4c0*/  ISETP.GT.AND P4, PT, R0, 0x1, P1 ;  /* 0x000000010000780c */ /* 0x000fe20000f84270 */
[----:B------:R-:W-:Y:S01]  /*c4d0*/  @P3 STG.E.U16 desc[UR36][R6.64+0x2], R121 ;  /* 0x0000027906003986 */ /* 0x000fe2000c101524 */
[----:B------:R-:W-:Y:S01]  /*c4e0*/  F2FP.F16.F32.PACK_AB R120, RZ, R120 ;  /* 0x00000078ff78723e */ /* 0x000fe200000000ff */
[-C--:B------:R-:W-:Y:S01]  /*c4f0*/  FMUL R130, R130, R22.reuse ;  /* 0x0000001682827220 */ /* 0x080fe20000400000 */
[----:B------:R-:W-:Y:S01]  /*c500*/  ISETP.GT.AND P3, PT, R0, 0x8, P0 ;  /* 0x000000080000780c */ /* 0x000fe20000764270 */
[-C--:B------:R-:W-:Y:S01]  /*c510*/  FMUL R131, R131, R22.reuse ;  /* 0x0000001683837220 */ /* 0x080fe20000400000 */
[----:B------:R-:W-:Y:S01]  /*c520*/  IADD3.X R13, R7, UR4, RZ, P6, !PT ;  /* 0x00000004070d7c10 */ /* 0x000fe2000b7fe4ff */
[----:B------:R-:W-:Y:S01]  /*c530*/  @P2 STG.E.U16 desc[UR36][R6.64], R120 ;  /* 0x0000007806002986 */ /* 0x000fe2000c101524 */
[----:B0-----:R-:W-:Y:S01]  /*c540*/  IADD3 R4, P6, R6, UR5, RZ ;  /* 0x0000000506047c10 */ /* 0x001fe2000ffde0ff */
[----:B------:R-:W-:Y:S01]  /*c550*/  FMUL R132, R132, R22 ;  /* 0x0000001684847220 */ /* 0x000fe20000400000 */
[----:B------:R-:W-:Y:S01]  /*c560*/  F2FP.F16.F32.PACK_AB R122, RZ, R122 ;  /* 0x0000007aff7a723e */ /* 0x000fe200000000ff */
[-C--:B------:R-:W-:Y:S01]  /*c570*/  FMUL R133, R133, R22.reuse ;  /* 0x0000001685857220 */ /* 0x080fe20000400000 */
[----:B------:R-:W-:Y:S01]  /*c580*/  ISETP.GT.AND P2, PT, R0, 0x9, P0 ;  /* 0x000000090000780c */ /* 0x000fe20000744270 */
[-C--:B------:R-:W-:Y:S01]  /*c590*/  FMUL R134, R134, R22.reuse ;  /* 0x0000001686867220 */ /* 0x080fe20000400000 */
[----:B------:R-:W-:Y:S01]  /*c5a0*/  F2FP.F16.F32.PACK_AB R123, RZ, R123 ;  /* 0x0000007bff7b723e */ /* 0x000fe200000000ff */
[----:B------:R-:W-:Y:S01]  /*c5b0*/  @P5 STG.E.U16 desc[UR36][R12.64], R122 ;  /* 0x0000007a0c005986 */ /* 0x000fe2000c101524 */
[----:B------:R-:W-:Y:S01]  /*c5c0*/  IADD3.X R5, R7, UR4, RZ, P6, !PT ;  /* 0x0000000407057c10 */ /* 0x000fe2000b7fe4ff */
[----:B------:R-:W-:Y:S01]  /*c5d0*/  FMUL R135, R135, R22 ;  /* 0x0000001687877220 */ /* 0x000fe20000400000 */
[----:B------:R-:W-:Y:S01]  /*c5e0*/  F2FP.F16.F32.PACK_AB R124, RZ, R124 ;  /* 0x0000007cff7c723e */ /* 0x000fe200000000ff */
[----:B------:R-:W-:Y:S01]  /*c5f0*/  FMUL R136, R136, R22 ;  /* 0x0000001688887220 */ /* 0x000fe20000400000 */
[----:B------:R-:W-:Y:S01]  /*c600*/  F2FP.F16.F32.PACK_AB R125, RZ, R125 ;  /* 0x0000007dff7d723e */ /* 0x000fe200000000ff */
[----:B------:R-:W-:Y:S01]  /*c610*/  @P4 STG.E.U16 desc[UR36][R4.64+0x2], R123 ;  /* 0x0000027b04004986 */ /* 0x000fe2000c101524 */
[----:B------:R-:W-:Y:S01]  /*c620*/  F2FP.F16.F32.PACK_AB R126, RZ, R126 ;  /* 0x0000007eff7e723e */ /* 0x000fe200000000ff */
[-C--:B------:R-:W-:Y:S01]  /*c630*/  FMUL R137, R137, R22.reuse ;  /* 0x0000001689897220 */ /* 0x080fe20000400000 */
[----:B------:R-:W-:Y:S01]  /*c640*/  F2FP.F16.F32.PACK_AB R127, RZ, R127 ;  /* 0x0000007fff7f723e */ /* 0x000fe200000000ff */
[----:B------:R-:W-:Y:S01]  /*c650*/  @P3 STG.E.U16 desc[UR36][R6.64+0x10], R124 ;  /* 0x0000107c06003986 */ /* 0x000fe2000c101524 */
[----:B------:R-:W-:Y:S01]  /*c660*/  ISETP.GT.AND P3, PT, R0, 0x8, P1 ;  /* 0x000000080000780c */ /* 0x000fe20000f64270 */
[-C--:B------:R-:W-:Y:S01]  /*c670*/  FMUL R138, R138, R22.reuse ;  /* 0x000000168a8a7220 */ /* 0x080fe20000400000 */
[C---:B------:R-:W-:Y:S01]  /*c680*/  ISETP.GT.AND P4, PT, R0.reuse, 0x10, P0 ;  /* 0x000000100000780c */ /* 0x040fe20000784270 */
[----:B------:R-:W-:Y:S01]  /*c690*/  @P2 STG.E.U16 desc[UR36][R6.64+0x12], R125 ;  /* 0x0000127d06002986 */ /* 0x000fe2000c101524 */
[C---:B------:R-:W-:Y:S01]  /*c6a0*/  ISETP.GT.AND P2, PT, R0.reuse, 0x9, P1 ;  /* 0x000000090000780c */ /* 0x040fe20000f44270 */
[-C--:B------:R-:W-:Y:S01]  /*c6b0*/  FMUL R139, R139, R22.reuse ;  /* 0x000000168b8b7220 */ /* 0x080fe20000400000 */
[----:B------:R-:W-:Y:S01]  /*c6c0*/  ISETP.GT.AND P5, PT, R0, 0x11, P0 ;  /* 0x000000110000780c */ /* 0x000fe200007a4270 */
[----:B------:R-:W-:Y:S01]  /*c6d0*/  FMUL R140, R140, R22 ;  /* 0x000000168c8c7220 */ /* 0x000fe20000400000 */
[----:B------:R-:W-:Y:S01]  /*c6e0*/  F2FP.F16.F32.PACK_AB R128, RZ, R128 ;  /* 0x00000080ff80723e */ /* 0x000fe200000000ff */
[-C--:B------:R-:W-:Y:S01]  /*c6f0*/  FMUL R141, R141, R22.reuse ;  /* 0x000000168d8d7220 */ /* 0x080fe20000400000 */
[----:B------:R-:W-:Y:S01]  /*c700*/  F2FP.F16.F32.PACK_AB R129, RZ, R129 ;  /* 0x00000081ff81723e */ /* 0x000fe200000000ff */
[----:B------:R-:W-:Y:S01]  /*c710*/  FMUL R142, R142, R22 ;  /* 0x000000168e8e7220 */ /* 0x000fe20000400000 */
[----:B------:R-:W-:Y:S01]  /*c720*/  F2FP.F16.F32.PACK_AB R130, RZ, R130 ;  /* 0x00000082ff82723e */ /* 0x000fe200000000ff */
[--C-:B------:R-:W-:Y:S01]  /*c730*/  @P3 IMAD.MOV.U32 R10, RZ, RZ, R12.reuse ;  /* 0x000000ffff0a3224 */ /* 0x100fe200078e000c */
[----:B------:R-:W-:Y:S01]  /*c740*/  @P3 MOV R11, R13 ;  /* 0x0000000d000b3202 */ /* 0x000fe20000000f00 */
[-C--:B------:R-:W-:Y:S01]  /*c750*/  FMUL R143, R143, R22.reuse ;  /* 0x000000168f8f7220 */ /* 0x080fe20000400000 */
[----:B------:R-:W-:Y:S01]  /*c760*/  F2FP.F16.F32.PACK_AB R131, RZ, R131 ;  /* 0x00000083ff83723e */ /* 0x000fe200000000ff */
[----:B------:R-:W-:Y:S01]  /*c770*/  FMUL R144, R144, R22 ;  /* 0x0000001690907220 */ /* 0x000fe20000400000 */
[----:B------:R-:W-:Y:S01]  /*c780*/  F2FP.F16.F32.PACK_AB R132, RZ, R132 ;  /* 0x00000084ff84723e */ /* 0x000fe200000000ff */
[----:B------:R0:W-:Y:S01]  /*c790*/  @P3 STG.E.U16 desc[UR36][R10.64+0x10], R126 ;  /* 0x0000107e0a003986 */ /* 0x0001e2000c101524 */
        /* <DEDUP_REMOVED lines=15> */
[----:B------:R-:W-:Y:S01]  /*c890*/  FMUL R149, R149, R22 ;  /* 0x0000001695957220 */ /* 0x000fe20000400000 */
[----:B------:R-:W-:Y:S01]  /*c8a0*/  F2FP.F16.F32.PACK_AB R137, RZ, R137 ;  /* 0x00000089ff89723e */ /* 0x000fe200000000ff */
[--C-:B0-----:R-:W-:Y:S01]  /*c8b0*/  @P2 IMAD.MOV.U32 R10, RZ, RZ, R12.reuse ;  /* 0x000000ffff0a2224 */ /* 0x101fe200078e000c */
[----:B------:R-:W-:Y:S01]  /*c8c0*/  F2FP.F16.F32.PACK_AB R138, RZ, R138 ;  /* 0x0000008aff8a723e */ /* 0x000fe200000000ff */
[--C-:B------:R-:W-:Y:S01]  /*c8d0*/  @P2 IMAD.MOV.U32 R11, RZ, RZ, R13.reuse ;  /* 0x000000ffff0b2224 */ /* 0x100fe200078e000d */
[----:B------:R-:W-:Y:S01]  /*c8e0*/  F2FP.F16.F32.PACK_AB R139, RZ, R139 ;  /* 0x0000008bff8b723e */ /* 0x000fe200000000ff */
[----:B------:R-:W-:Y:S01]  /*c8f0*/  FMUL R150, R150, R22 ;  /* 0x0000001696967220 */ /* 0x000fe20000400000 */
[----:B------:R-:W-:Y:S01]  /*c900*/  F2FP.F16.F32.PACK_AB R140, RZ, R140 ;  /* 0x0000008cff8c723e */ /* 0x000fe200000000ff */
[-C--:B------:R-:W-:Y:S01]  /*c910*/  FMUL R151, R151, R22.reuse ;  /* 0x0000001697977220 */ /* 0x080fe20000400000 */
[----:B------:R0:W-:Y:S01]  /*c920*/  @P2 STG.E.U16 desc[UR36][R10.64+0x20], R130 ;  /* 0x000020820a002986 */ /* 0x0001e2000c101524 */
[----:B------:R-:W-:Y:S01]  /*c930*/  ISETP.GT.AND P2, PT, R0, 0x18, P1 ;  /* 0x000000180000780c */ /* 0x000fe20000f44270 */
[-C--:B------:R-:W-:Y:S01]  /*c940*/  FMUL R152, R152, R22.reuse ;  /* 0x0000001698987220 */ /* 0x080fe20000400000 */
[----:B------:R-:W-:Y:S01]  /*c950*/  F2FP.F16.F32.PACK_AB R141, RZ, R141 ;  /* 0x0000008dff8d723e */ /* 0x000fe200000000ff */
[----:B------:R-:W-:Y:S01]  /*c960*/  @P3 STG.E.U16 desc[UR36][R4.64+0x22], R131 ;  /* 0x0000228304003986 */ /* 0x000fe2000c101524 */
[C---:B------:R-:W-:Y:S01]  /*c970*/  ISETP.GT.AND P3, PT, R0.reuse, 0x19, P1 ;  /* 0x000000190000780c */ /* 0x040fe20000f64270 */
[----:B------:R-:W-:Y:S01]  /*c980*/  FMUL R153, R153, R22 ;  /* 0x0000001699997220 */ /* 0x000fe20000400000 */
[----:B------:R-:W-:Y:S01]  /*c990*/  F2FP.F16.F32.PACK_AB R142, RZ, R142 ;  /* 0x0000008eff8e723e */ /* 0x000fe200000000ff */
[----:B------:R-:W-:Y:S01]  /*c9a0*/  @P4 STG.E.U16 desc[UR36][R6.64+0x30], R132 ;  /* 0x0000308406004986 */ /* 0x000fe2000c101524 */
[----:B------:R-:W-:Y:S01]  /*c9b0*/  ISETP.GT.AND P4, PT, R0, 0x20, P0 ;  /* 0x000000200000780c */ /* 0x000fe20000784270 */
[----:B------:R-:W-:Y:S01]  /*c9c0*/  FMUL R154, R154, R22 ;  /* 0x000000169a9a7220 */ /* 0x000fe20000400000 */
[----:B------:R-:W-:Y:S01]  /*c9d0*/  F2FP.F16.F32.PACK_AB R143, RZ, R143 ;  /* 0x0000008fff8f723e */ /* 0x000fe200000000ff */
[----:B------:R-:W-:Y:S01]  /*c9e0*/  @P5 STG.E.U16 desc[UR36][R6.64+0x32], R133 ;  /* 0x0000328506005986 */ /* 0x000fe2000c101524 */
[----:B------:R-:W-:Y:S01]  /*c9f0*/  ISETP.GT.AND P5, PT, R0, 0x21, P0 ;  /* 0x000000210000780c */ /* 0x000fe200007a4270 */
        /* <DEDUP_REMOVED lines=34> */
[-C--:B------:R-:W-:Y:S01]  /*cc20*/  FMUL R163, R163, R22.reuse ;  /* 0x00000016a3a37220 */ /* 0x080fe20000400000 */
[C---:B------:R-:W-:Y:S01]  /*cc30*/  ISETP.GT.AND P6, PT, R0.reuse, 0x48, P1 ;  /* 0x000000480000780c */ /* 0x040fe20000fc4270 */
[----:B------:R-:W-:Y:S01]  /*cc40*/  @P4 STG.E.U16 desc[UR36][R6.64+0x50], R140 ;  /* 0x0000508c06004986 */ /* 0x000fe2000c101524 */
[----:B------:R-:W-:Y:S01]  /*cc50*/  ISETP.GT.AND P4, PT, R0, 0x30, P0 ;  /* 0x000000300000780c */ /* 0x000fe20000784270 */
[----:B------:R-:W-:Y:S01]  /*cc60*/  FMUL R164, R164, R22 ;  /* 0x00000016a4a47220 */ /* 0x000fe20000400000 */
[----:B------:R-:W-:Y:S01]  /*cc70*/  F2FP.F16.F32.PACK_AB R154, RZ, R154 ;  /* 0x0000009aff9a723e */ /* 0x000fe200000000ff */
[----:B------:R-:W-:Y:S01]  /*cc80*/  @P5 STG.E.U16 desc[UR36][R6.64+0x52], R141 ;  /* 0x0000528d06005986 */ /* 0x000fe2000c101524 */
[----:B------:R-:W-:Y:S01]  /*cc90*/  ISETP.GT.AND P5, PT, R0, 0x31, P0 ;  /* 0x000000310000780c */ /* 0x000fe200007a4270 */
[--C-:B0-----:R-:W-:Y:S01]  /*cca0*/  @P2 IMAD.MOV.U32 R10, RZ, RZ, R12.reuse ;  /* 0x000000ffff0a2224 */ /* 0x101fe200078e000c */
[----:B------:R-:W-:Y:S01]  /*ccb0*/  @P2 MOV R11, R13 ;  /* 0x0000000d000b2202 */ /* 0x000fe20000000f00 */
[-C--:B------:R-:W-:Y:S01]  /*ccc0*/  FMUL R165, R165, R22.reuse ;  /* 0x00000016a5a57220 */ /* 0x080fe20000400000 */
[----:B------:R-:W-:Y:S01]  /*ccd0*/  F2FP.F16.F32.PACK_AB R155, RZ, R155 ;  /* 0x0000009bff9b723e */ /* 0x000fe200000000ff */
[----:B------:R-:W-:Y:S01]  /*cce0*/  FMUL R166, R166, R22 ;  /* 0x00000016a6a67220 */ /* 0x000fe20000400000 */
[----:B------:R-:W-:Y:S01]  /*ccf0*/  F2FP.F16.F32.PACK_AB R156, RZ, R156 ;  /* 0x0000009cff9c723e */ /* 0x000fe200000000ff */
[----:B------:R0:W-:Y:S01]  /*cd00*/  @P2 STG.E.U16 desc[UR36][R10.64+0x50], R142 ;  /* 0x0000508e0a002986 */ /* 0x0001e2000c101524 */
[C---:B------:R-:W-:Y:S01]  /*cd10*/  ISETP.GT.AND P2, PT, R0.reuse, 0x30, P1 ;  /* 0x000000300000780c */ /* 0x040fe20000f44270 */
[----:B------:R-:W-:Y:S01]  /*cd20*/  FMUL R167, R167, R22 ;  /* 0x00000016a7a77220 */ /* 0x000fe20000400000 */
[----:B------:R-:W-:Y:S01]  /*cd30*/  F2FP.F16.F32.PACK_AB R157, RZ, R157 ;  /* 0x0000009dff9d723e */ /* 0x000fe200000000ff */
[----:B------:R-:W-:Y:S01]  /*cd40*/  @P3 STG.E.U16 desc[UR36][R4.64+0x52], R143 ;  /* 0x0000528f04003986 */ /* 0x000fe2000c101524 */
[C---:B------:R-:W-:Y:S01]  /*cd50*/  ISETP.GT.AND P3, PT, R0.reuse, 0x31, P1 ;  /* 0x000000310000780c */ /* 0x040fe20000f64270 */
[----:B------:R-:W-:Y:S01]  /*cd60*/  IMAD.U32 R15, RZ, RZ, UR6 ;  /* 0x00000006ff0f7e24 */ /* 0x000fe2000f8e00ff */
[----:B------:R-:W-:Y:S01]  /*cd70*/  F2FP.F16.F32.PACK_AB R158, RZ, R158 ;  /* 0x0000009eff9e723e */ /* 0x000fe200000000ff */
[----:B------:R-:W-:Y:S01]  /*cd80*/  @P4 STG.E.U16 desc[UR36][R6.64+0x60], R144 ;  /* 0x0000609006004986 */ /* 0x000fe2000c101524 */
[C---:B------:R-:W-:Y:S01]  /*cd90*/  ISETP.GT.AND P4, PT, R0.reuse, 0x38, P0 ;  /* 0x000000380000780c */ /* 0x040fe20000784270 */
[----:B------:R-:W-:Y:S01]  /*cda0*/  USHF.L.U64.HI UR10, UR6, 0x9, UR7 ;  /* 0x00000009060a7899 */ /* 0x000fe20008010207 */
        /* <DEDUP_REMOVED lines=47> */
[----:B------:R-:W-:Y:S01]  /*d0a0*/  @P2 IMAD.MOV.U32 R11, RZ, RZ, R13 ;  /* 0x000000ffff0b2224 */ /* 0x000fe200078e000d */
        /* <DEDUP_REMOVED lines=14> */
[----:B------:R-:W-:Y:S01]  /*d190*/  FMUL R86, R86, R22 ;  /* 0x0000001656567220 */ /* 0x000fe20000400000 */
[----:B------:R-:W-:Y:S01]  /*d1a0*/  F2FP.F16.F32.PACK_AB R82, RZ, R82 ;  /* 0x00000052ff52723e */ /* 0x000fe200000000ff */
[----:B0-----:R-:W-:Y:S01]  /*d1b0*/  @P6 IMAD.MOV.U32 R10, RZ, RZ, R12 ;  /* 0x000000ffff0a6224 */ /* 0x001fe200078e000c */
[----:B------:R-:W-:Y:S01]  /*d1c0*/  @P6 MOV R11, R13 ;  /* 0x0000000d000b6202 */ /* 0x000fe20000000f00 */
[----:B------:R-:W-:Y:S01]  /*d1d0*/  @P5 STG.E.U16 desc[UR36][R6.64+0x92], R157 ;  /* 0x0000929d06005986 */ /* 0x000fe2000c101524 */
[C---:B------:R-:W-:Y:S01]  /*d1e0*/  ISETP.GT.AND P5, PT, R0.reuse, 0x50, P0 ;  /* 0x000000500000780c */ /* 0x040fe200007a4270 */
[-C--:B------:R-:W-:Y:S01]  /*d1f0*/  FMUL R87, R87, R22.reuse ;  /* 0x0000001657577220 */ /* 0x080fe20000400000 */
        /* <DEDUP_REMOVED lines=11> */
[----:B------:R-:W-:Y:S01]  /*d2b0*/  @P5 STG.E.U16 desc[UR36][R6.64+0xa0], R160 ;  /* 0x0000a0a006005986 */ /* 0x000fe2000c101524 */
[C---:B------:R-:W-:Y:S01]  /*d2c0*/  ISETP.GT.AND P5, PT, R0.reuse, 0x58, P1 ;  /* 0x000000580000780c */ /* 0x040fe20000fa4270 */
[----:B------:R-:W-:Y:S01]  /*d2d0*/  FMUL R91, R91, R22 ;  /* 0x000000165b5b7220 */ /* 0x000fe20000400000 */
[C---:B------:R-:W-:Y:S01]  /*d2e0*/  ISETP.GT.AND P1, PT, R0.reuse, 0x59, P1 ;  /* 0x000000590000780c */ /* 0x040fe20000f24270 */
[----:B------:R-:W-:Y:S01]  /*d2f0*/  @P6 STG.E.U16 desc[UR36][R6.64+0xa2], R161 ;  /* 0x0000a2a106006986 */ /* 0x000fe2000c101524 */
[----:B0-----:R-:W-:Y:S01]  /*d300*/  LEA R10, P4, R15, R8, 0x9 ;  /* 0x000000080f0a7211 */ /* 0x001fe200078848ff */
[-C--:B------:R-:W-:Y:S01]  /*d310*/  FMUL R93, R93, R22.reuse ;  /* 0x000000165d5d7220 */ /* 0x080fe20000400000 */
[----:B------:R-:W-:Y:S01]  /*d320*/  F2FP.F16.F32.PACK_AB R87, RZ, R87 ;  /* 0x00000057ff57723e */ /* 0x000fe200000000ff */
[----:B------:R-:W-:Y:S01]  /*d330*/  @P3 STG.E.U16 desc[UR36][R12.64+0xa0], R162 ;  /* 0x0000a0a20c003986 */ /* 0x000fe2000c101524 */
[----:B------:R-:W-:Y:S01]  /*d340*/  ISETP.GT.AND P3, PT, R0, 0x58, P0 ;  /* 0x000000580000780c */ /* 0x000fe20000764270 */
[-C--:B------:R-:W-:Y:S01]  /*d350*/  FMUL R92, R92, R22.reuse ;  /* 0x000000165c5c7220 */ /* 0x080fe20000400000 */
[----:B------:R-:W-:Y:S01]  /*d360*/  ISETP.GT.AND P0, PT, R0, 0x59, P0 ;  /* 0x000000590000780c */ /* 0x000fe20000704270 */
[----:B------:R-:W-:Y:S01]  /*d370*/  @P2 STG.E.U16 desc[UR36][R4.64+0xa2], R163 ;  /* 0x0000a2a304002986 */ /* 0x000fe2000c101524 */
[----:B------:R-:W-:Y:S01]  /*d380*/  ISETP.GT.AND P2, PT, R3, 0x108, PT ;  /* 0x000001080300780c */ /* 0x000fe20003f44270 */
[-C--:B------:R-:W-:Y:S01]  /*d390*/  FMUL R94, R94, R22.reuse ;  /* 0x000000165e5e7220 */ /* 0x080fe20000400000 */
[----:B------:R-:W-:Y:S01]  /*d3a0*/  IADD3.X R11, R9, UR10, RZ, P4, !PT ;  /* 0x0000000a090b7c10 */ /* 0x000fe2000a7fe4ff */
[-C--:B------:R-:W-:Y:S01]  /*d3b0*/  FMUL R95, R95, R22.reuse ;  /* 0x000000165f5f7220 */ /* 0x080fe20000400000 */
[----:B------:R-:W-:Y:S01]  /*d3c0*/  F2FP.F16.F32.PACK_AB R89, RZ, R89 ;  /* 0x00000059ff59723e */ /* 0x000fe200000000ff */
[----:B------:R-:W-:Y:S01]  /*d3d0*/  FMUL R97, R97, R22 ;  /* 0x0000001661617220 */ /* 0x000fe20000400000 */
[----:B------:R-:W-:Y:S01]  /*d3e0*/  F2FP.F16.F32.PACK_AB R88, RZ, R88 ;  /* 0x00000058ff58723e */ /* 0x000fe200000000ff */
[----:B------:R-:W-:Y:S01]  /*d3f0*/  FMUL R96, R96, R22 ;  /* 0x0000001660607220 */ /* 0x000fe20000400000 */
[----:B------:R-:W-:Y:S01]  /*d400*/  F2FP.F16.F32.PACK_AB R90, RZ, R90 ;  /* 0x0000005aff5a723e */ /* 0x000fe200000000ff */
[----:B------:R-:W-:Y:S01]  /*d410*/  @P3 STG.E.U16 desc[UR36][R6.64+0xb0], R164 ;  /* 0x0000b0a406003986 */ /* 0x000fe2000c101524 */
[----:B------:R-:W-:Y:S01]  /*d420*/  ISETP.GT.AND P3, PT, R3, 0x100, PT ;  /* 0x000001000300780c */ /* 0x000fe20003f64270 */
[-C--:B------:R-:W-:Y:S01]  /*d430*/  FMUL R98, R98, R22.reuse ;  /* 0x0000001662627220 */ /* 0x080fe20000400000 */
[----:B------:R-:W-:Y:S01]  /*d440*/  F2FP.F16.F32.PACK_AB R91, RZ, R91 ;  /* 0x0000005bff5b723e */ /* 0x000fe200000000ff */
[----:B------:R0:W-:Y:S01]  /*d450*/  @P0 STG.E.U16 desc[UR36][R6.64+0xb2], R165 ;  /* 0x0000b2a506000986 */ /* 0x0001e2000c101524 */
[C---:B------:R-:W-:Y:S01]  /*d460*/  ISETP.GT.AND P0, PT, R0.reuse, RZ, P3 ;  /* 0x000000ff0000720c */ /* 0x040fe20001f04270 */
[-C--:B------:R-:W-:Y:S01]  /*d470*/  FMUL R99, R99, R22.reuse ;  /* 0x0000001663637220 */ /* 0x080fe20000400000 */
[----:B------:R-:W-:Y:S01]  /*d480*/  F2FP.F16.F32.PACK_AB R93, RZ, R93 ;  /* 0x0000005dff5d723e */ /* 0x000fe200000000ff */
[----:B------:R-:W-:Y:S01]  /*d490*/  @P5 STG.E.U16 desc[UR36][R12.64+0xb0], R166 ;  /* 0x0000b0a60c005986 */ /* 0x000fe2000c101524 */
[C---:B------:R-:W-:Y:S01]  /*d4a0*/  ISETP.GT.AND P5, PT, R0.reuse, RZ, P2 ;  /* 0x000000ff0000720c */ /* 0x040fe200017a4270 */
[----:B------:R-:W-:Y:S01]  /*d4b0*/  FMUL R101, R101, R22 ;  /* 0x0000001665657220 */ /* 0x000fe20000400000 */
[----:B------:R-:W-:Y:S01]  /*d4c0*/  F2FP.F16.F32.PACK_AB R92, RZ, R92 ;  /* 0x0000005cff5c723e */ /* 0x000fe200000000ff */
[----:B------:R1:W-:Y:S01]  /*d4d0*/  @P1 STG.E.U16 desc[UR36][R4.64+0xb2], R167 ;  /* 0x0000b2a704001986 */ /* 0x0003e2000c101524 */
[----:B------:R-:W-:Y:S01]  /*d4e0*/  ISETP.GT.AND P1, PT, R0, 0x1, P3 ;  /* 0x000000010000780c */ /* 0x000fe20001f24270 */
[----:B------:R-:W-:Y:S01]  /*d4f0*/  FMUL R100, R100, R22 ;  /* 0x0000001664647220 */ /* 0x000fe20000400000 */
[----:B------:R-:W-:Y:S01]  /*d500*/  F2FP.F16.F32.PACK_AB R94, RZ, R94 ;  /* 0x0000005eff5e723e */ /* 0x000fe200000000ff */
[-C--:B------:R-:W-:Y:S01]  /*d510*/  FMUL R102, R102, R22.reuse ;  /* 0x0000001666667220 */ /* 0x080fe20000400000 */
[----:B0-----:R-:W-:Y:S01]  /*d520*/  IADD3 R6, P4, R10, UR5, RZ ;  /* 0x000000050a067c10 */ /* 0x001fe2000ff9e0ff */
[----:B------:R-:W-:Y:S01]  /*d530*/  @P0 STG.E.U16 desc[UR36][R10.64], R72 ;  /* 0x000000480a000986 */ /* 0x000fe2000c101524 */
[----:B------:R-:W-:Y:S01]  /*d540*/  ISETP.GT.AND P0, PT, R0, 0x1, P2 ;  /* 0x000000010000780c */ /* 0x000fe20001704270 */
[-C--:B------:R-:W-:Y:S01]  /*d550*/  FMUL R103, R103, R22.reuse ;  /* 0x0000001667677220 */ /* 0x080fe20000400000 */
[----:B------:R-:W-:Y:S01]  /*d560*/  IADD3.X R7, R11, UR4, RZ, P4, !PT ;  /* 0x000000040b077c10 */ /* 0x000fe2000a7fe4ff */
[-C--:B------:R-:W-:Y:S01]  /*d570*/  FMUL R104, R104, R22.reuse ;  /* 0x0000001668687220 */ /* 0x080fe20000400000 */
[C---:B------:R-:W-:Y:S01]  /*d580*/  ISETP.GT.AND P4, PT, R0.reuse, 0x9, P3 ;  /* 0x000000090000780c */ /* 0x040fe20001f84270 */
[-C--:B------:R-:W-:Y:S01]  /*d590*/  FMUL R105, R105, R22.reuse ;  /* 0x0000001669697220 */ /* 0x080fe20000400000 */
[----:B------:R-:W-:Y:S01]  /*d5a0*/  F2FP.F16.F32.PACK_AB R95, RZ, R95 ;  /* 0x0000005fff5f723e */ /* 0x000fe200000000ff */
[----:B------:R-:W-:Y:S01]  /*d5b0*/  @P1 STG.E.U16 desc[UR36][R10.64+0x2], R73 ;  /* 0x000002490a001986 */ /* 0x000fe2000c101524 */
[----:B------:R-:W-:Y:S01]  /*d5c0*/  ISETP.GT.AND P1, PT, R0, 0x8, P3 ;  /* 0x000000080000780c */ /* 0x000fe20001f24270 */
[-C--:B------:R-:W-:Y:S01]  /*d5d0*/  FMUL R106, R106, R22.reuse ;  /* 0x000000166a6a7220 */ /* 0x080fe20000400000 */
[----:B------:R-:W-:Y:S01]  /*d5e0*/  F2FP.F16.F32.PACK_AB R97, RZ, R97 ;  /* 0x00000061ff61723e */ /* 0x000fe200000000ff */
[----:B------:R-:W-:Y:S01]  /*d5f0*/  @P5 STG.E.U16 desc[UR36][R6.64], R74 ;  /* 0x0000004a06005986 */ /* 0x000fe2000c101524 */
[----:B-1----:R-:W-:Y:S01]  /*d600*/  IADD3 R4, P5, R10, UR5, RZ ;  /* 0x000000050a047c10 */ /* 0x002fe2000ffbe0ff */
[----:B------:R-:W-:Y:S01]  /*d610*/  FMUL R107, R107, R22 ;  /* 0x000000166b6b7220 */ /* 0x000fe20000400000 */
[----:B------:R-:W-:Y:S01]  /*d620*/  F2FP.F16.F32.PACK_AB R96, RZ, R96 ;  /* 0x00000060ff60723e */ /* 0x000fe200000000ff */
[-C--:B------:R-:W-:Y:S01]  /*d630*/  FMUL R108, R108, R22.reuse ;  /* 0x000000166c6c7220 */ /* 0x080fe20000400000 */
[----:B------:R-:W-:Y:S01]  /*d640*/  IADD3.X R5, R11, UR4, RZ, P5, !PT ;  /* 0x000000040b057c10 */ /* 0x000fe2000affe4ff */
[-C--:B------:R-:W-:Y:S01]  /*d650*/  FMUL R109, R109, R22.reuse ;  /* 0x000000166d6d7220 */ /* 0x080fe20000400000 */
        /* <DEDUP_REMOVED lines=15> */
[-C--:B------:R-:W-:Y:S01]  /*d750*/  FMUL R114, R114, R22.reuse ;  /* 0x0000001672727220 */ /* 0x080fe20000400000 */
[C---:B------:R-:W-:Y:S01]  /*d760*/  ISETP.GT.AND P6, PT, R0.reuse, 0x40, P3 ;  /* 0x000000400000780c */ /* 0x040fe20001fc4270 */
[----:B------:R-:W-:Y:S01]  /*d770*/  @P0 STG.E.U16 desc[UR36][R6.64+0x10], R78 ;  /* 0x0000104e06000986 */ /* 0x000fe2000c101524 */
[C---:B------:R-:W-:Y:S01]  /*d780*/  ISETP.GT.AND P0, PT, R0.reuse, 0x10, P2 ;  /* 0x000000100000780c */ /* 0x040fe20001704270 */
[----:B------:R-:W-:Y:S01]  /*d790*/  FMUL R115, R115, R22 ;  /* 0x0000001673737220 */ /* 0x000fe20000400000 */
[----:B------:R-:W-:Y:S01]  /*d7a0*/  F2FP.F16.F32.PACK_AB R102, RZ, R102 ;  /* 0x00000066ff66723e */ /* 0x000fe200000000ff */
[----:B------:R-:W-:Y:S01]  /*d7b0*/  @P1 STG.E.U16 desc[UR36][R4.64+0x12], R79 ;  /* 0x0000124f04001986 */ /* 0x000fe2000c101524 */
        /* <DEDUP_REMOVED lines=16> */
[C---:B------:R-:W-:Y:S01]  /*d8c0*/  ISETP.GT.AND P1, PT, R0.reuse, 0x19, P2 ;  /* 0x000000190000780c */ /* 0x040fe20001724270 */
[----:B------:R-:W-:Y:S01]  /*d8d0*/  UIMAD UR10, UR7, 0x300, URZ ;  /* 0x00000300070a78a4 */ /* 0x000fe2000f8e023f */
        /* <DEDUP_REMOVED lines=85> */
[-C--:B------:R-:W-:Y:S01]  /*de30*/  FMUL R45, R45, R22.reuse ;  /* 0x000000162d2d7220 */ /* 0x080fe20000400000 */
[----:B------:R-:W-:Y:S01]  /*de40*/  F2FP.F16.F32.PACK_AB R33, RZ, R33 ;  /* 0x00000021ff21723e */ /* 0x000fe200000000ff */
[----:B------:R-:W-:Y:S01]  /*de50*/  @P1 STG.E.U16 desc[UR36][R10.64+0x82], R105 ;  /* 0x000082690a001986 */ /* 0x000fe2000c101524 */
[----:B------:R-:W-:Y:S01]  /*de60*/  ISETP.GT.AND P1, PT, R3, 0x188, PT ;  /* 0x000001880300780c */ /* 0x000fe20003f24270 */
[----:B------:R-:W-:Y:S01]  /*de70*/  FMUL R46, R46, R22 ;  /* 0x000000162e2e7220 */ /* 0x000fe20000400000 */
[----:B------:R-:W-:Y:S01]  /*de80*/  F2FP.F16.F32.PACK_AB R34, RZ, R34 ;  /* 0x00000022ff22723e */ /* 0x000fe200000000ff */
[----:B------:R-:W-:Y:S01]  /*de90*/  @P4 STG.E.U16 desc[UR36][R6.64+0x80], R106 ;  /* 0x0000806a06004986 */ /* 0x000fe2000c101524 */
[C---:B------:R-:W-:Y:S01]  /*dea0*/  ISETP.GT.AND P4, PT, R0.reuse, 0x48, P3 ;  /* 0x000000480000780c */ /* 0x040fe20001f84270 */
[----:B------:R-:W-:Y:S01]  /*deb0*/  FMUL R47, R47, R22 ;  /* 0x000000162f2f7220 */ /* 0x000fe20000400000 */
[----:B------:R-:W-:Y:S01]  /*dec0*/  F2FP.F16.F32.PACK_AB R35, RZ, R35 ;  /* 0x00000023ff23723e */ /* 0x000fe200000000ff */
[----:B------:R-:W-:Y:S01]  /*ded0*/  @P0 STG.E.U16 desc[UR36][R4.64+0x82], R107 ;  /* 0x0000826b04000986 */ /* 0x000fe2000c101524 */
[----:B------:R-:W-:Y:S01]  /*dee0*/  ISETP.GT.AND P0, PT, R3, 0x180, PT ;  /* 0x000001800300780c */ /* 0x000fe20003f04270 */
[----:B------:R-:W-:Y:S01]  /*def0*/  IMAD.U32 R3, RZ, RZ, UR6 ;  /* 0x00000006ff037e24 */ /* 0x000fe2000f8e00ff */
[----:B------:R-:W-:Y:S01]  /*df00*/  F2FP.F16.F32.PACK_AB R36, RZ, R36 ;  /* 0x00000024ff24723e */ /* 0x000fe200000000ff */
[----:B------:R-:W-:Y:S01]  /*df10*/  @P5 STG.E.U16 desc[UR36][R10.64+0x92], R109 ;  /* 0x0000926d0a005986 */ /* 0x000fe2000c101524 */
[----:B------:R-:W-:Y:S01]  /*df20*/  ISETP.GT.AND P5, PT, R0, 0x50, P3 ;  /* 0x000000500000780c */ /* 0x000fe20001fa4270 */
[----:B------:R-:W-:Y:S01]  /*df30*/  IMAD.WIDE.U32 R8, R3, 0x300, R8 ;  /* 0x0000030003087825 */ /* 0x000fe200078e0008 */
[----:B------:R-:W-:-:S03]  /*df40*/  F2FP.F16.F32.PACK_AB R37, RZ, R37 ;  /* 0x00000025ff25723e */ /* 0x000fc600000000ff */
[----:B------:R-:W-:Y:S01]  /*df50*/  FMUL R48, R48, R22 ;  /* 0x0000001630307220 */ /* 0x000fe20000400000 */
[----:B------:R-:W-:Y:S01]  /*df60*/  F2FP.F16.F32.PACK_AB R38, RZ, R38 ;  /* 0x00000026ff26723e */ /* 0x000fe200000000ff */
[----:B------:R-:W-:Y:S01]  /*df70*/  @P4 STG.E.U16 desc[UR36][R10.64+0x90], R108 ;  /* 0x0000906c0a004986 */ /* 0x000fe2000c101524 */
[C---:B------:R-:W-:Y:S01]  /*df80*/  ISETP.GT.AND P4, PT, R0.reuse, 0x49, P2 ;  /* 0x000000490000780c */ /* 0x040fe20001784270 */
[----:B------:R-:W-:Y:S01]  /*df90*/  VIADD R9, R9, UR10 ;  /* 0x0000000a09097c36 */ /* 0x000fe20008000000 */
[----:B------:R-:W-:Y:S01]  /*dfa0*/  F2FP.F16.F32.PACK_AB R39, RZ, R39 ;  /* 0x00000027ff27723e */ /* 0x000fe200000000ff */
[----:B------:R-:W-:Y:S01]  /*dfb0*/  @P6 STG.E.U16 desc[UR36][R6.64+0x90], R110 ;  /* 0x0000906e06006986 */ /* 0x000fe2000c101524 */
[----:B------:R-:W-:Y:S01]  /*dfc0*/  ISETP.GT.AND P6, PT, R0, 0x51, P3 ;  /* 0x000000510000780c */ /* 0x000fe20001fc4270 */
[----:B------:R-:W-:Y:S01]  /*dfd0*/  FMUL R49, R49, R22 ;  /* 0x0000001631317220 */ /* 0x000fe20000400000 */
[----:B------:R-:W-:Y:S01]  /*dfe0*/  F2FP.F16.F32.PACK_AB R40, RZ, R40 ;  /* 0x00000028ff28723e */ /* 0x000fe200000000ff */
[-C--:B------:R-:W-:Y:S01]  /*dff0*/  FMUL R50, R50, R22.reuse ;  /* 0x0000001632327220 */ /* 0x080fe20000400000 */
[----:B------:R-:W-:Y:S01]  /*e000*/  F2FP.F16.F32.PACK_AB R41, RZ, R41 ;  /* 0x00000029ff29723e */ /* 0x000fe200000000ff */
[----:B------:R-:W-:Y:S01]  /*e010*/  FMUL R51, R51, R22 ;  /* 0x0000001633337220 */ /* 0x000fe20000400000 */
[----:B------:R-:W-:Y:S01]  /*e020*/  F2FP.F16.F32.PACK_AB R42, RZ, R42 ;  /* 0x0000002aff2a723e */ /* 0x000fe200000000ff */
        /* <DEDUP_REMOVED lines=14> */
[----:B------:R-:W-:Y:S01]  /*e110*/  FMUL R56, R56, R22 ;  /* 0x0000001638387220 */ /* 0x000fe20000400000 */
[----:B------:R-:W-:Y:S01]  /*e120*/  F2FP.F16.F32.PACK_AB R46, RZ, R46 ;  /* 0x0000002eff2e723e */ /* 0x000fe200000000ff */
[-C--:B------:R-:W-:Y:S01]  /*e130*/  FMUL R57, R57, R22.reuse ;  /* 0x0000001639397220 */ /* 0x080fe20000400000 */
[----:B------:R-:W-:Y:S01]  /*e140*/  F2FP.F16.F32.PACK_AB R47, RZ, R47 ;  /* 0x0000002fff2f723e */ /* 0x000fe200000000ff */
[----:B------:R-:W-:Y:S01]  /*e150*/  FMUL R58, R58, R22 ;  /* 0x000000163a3a7220 */ /* 0x000fe20000400000 */
[----:B------:R-:W-:Y:S01]  /*e160*/  F2FP.F16.F32.PACK_AB R48, RZ, R48 ;  /* 0x00000030ff30723e */ /* 0x000fe200000000ff */
[----:B------:R-:W-:Y:S01]  /*e170*/  @P6 STG.E.U16 desc[UR36][R6.64+0xa0], R114 ;  /* 0x0000a07206006986 */ /* 0x000fe2000c101524 */
[----:B------:R-:W-:Y:S01]  /*e180*/  F2FP.F16.F32.PACK_AB R49, RZ, R49 ;  /* 0x00000031ff31723e */ /* 0x000fe200000000ff */
[----:B------:R-:W-:Y:S01]  /*e190*/  FMUL R59, R59, R22 ;  /* 0x000000163b3b7220 */ /* 0x000fe20000400000 */
[----:B------:R-:W-:Y:S01]  /*e1a0*/  F2FP.F16.F32.PACK_AB R50, RZ, R50 ;  /* 0x00000032ff32723e */ /* 0x000fe200000000ff */
[----:B------:R-:W-:Y:S01]  /*e1b0*/  @P5 STG.E.U16 desc[UR36][R4.64+0xa2], R115 ;  /* 0x0000a27304005986 */ /* 0x000fe2000c101524 */
[----:B------:R-:W-:Y:S01]  /*e1c0*/  ISETP.GT.AND P5, PT, R0, RZ, P0 ;  /* 0x000000ff0000720c */ /* 0x000fe200007a4270 */
[-C--:B------:R-:W-:Y:S01]  /*e1d0*/  FMUL R60, R60, R22.reuse ;  /* 0x000000163c3c7220 */ /* 0x080fe20000400000 */
[----:B------:R-:W-:Y:S01]  /*e1e0*/  F2FP.F16.F32.PACK_AB R51, RZ, R51 ;  /* 0x00000033ff33723e */ /* 0x000fe200000000ff */
[----:B------:R-:W-:Y:S01]  /*e1f0*/  @P4 STG.E.U16 desc[UR36][R10.64+0xb0], R116 ;  /* 0x0000b0740a004986 */ /* 0x000fe2000c101524 */
[C---:B------:R-:W-:Y:S01]  /*e200*/  ISETP.GT.AND P4, PT, R0.reuse, 0x58, P2 ;  /* 0x000000580000780c */ /* 0x040fe20001784270 */
[-C--:B------:R-:W-:Y:S01]  /*e210*/  FMUL R61, R61, R22.reuse ;  /* 0x000000163d3d7220 */ /* 0x080fe20000400000 */
[C---:B------:R-:W-:Y:S01]  /*e220*/  ISETP.GT.AND P2, PT, R0.reuse, 0x59, P2 ;  /* 0x000000590000780c */ /* 0x040fe20001744270 */
[----:B------:R0:W-:Y:S01]  /*e230*/  @P3 STG.E.U16 desc[UR36][R10.64+0xb2], R117 ;  /* 0x0000b2750a003986 */ /* 0x0001e2000c101524 */
        /* <DEDUP_REMOVED lines=11> */
[----:B0-----:R-:W-:Y:S01]  /*e2f0*/  @P4 IMAD.MOV.U32 R10, RZ, RZ, R6 ;  /* 0x000000ffff0a4224 */ /* 0x001fe200078e0006 */
[----:B------:R-:W-:Y:S01]  /*e300*/  IADD3 R6, P6, R8, UR5, RZ ;  /* 0x0000000508067c10 */ /* 0x000fe2000ffde0ff */
[----:B------:R-:W-:Y:S01]  /*e310*/  @P4 IMAD.MOV.U32 R11, RZ, RZ, R7 ;  /* 0x000000ffff0b4224 */ /* 0x000fe200078e0007 */
[----:B------:R-:W-:Y:S01]  /*e320*/  F2FP.F16.F32.PACK_AB R57, RZ, R57 ;  /* 0x00000039ff39723e */ /* 0x000fe200000000ff */
[-C--:B------:R-:W-:Y:S01]  /*e330*/  FMUL R67, R67, R22.reuse ;  /* 0x0000001643437220 */ /* 0x080fe20000400000 */
[----:B------:R-:W-:Y:S01]  /*e340*/  IADD3.X R7, R9, UR4, RZ, P6, !PT ;  /* 0x0000000409077c10 */ /* 0x000fe2000b7fe4ff */
[-C--:B------:R-:W-:Y:S01]  /*e350*/  FMUL R68, R68, R22.reuse ;  /* 0x0000001644447220 */ /* 0x080fe20000400000 */
[----:B------:R-:W-:Y:S01]  /*e360*/  @P4 STG.E.U16 desc[UR36][R10.64+0xb0], R118 ;  /* 0x0000b0760a004986 */ /* 0x000fe2000c101524 */
[C---:B------:R-:W-:Y:S01]  /*e370*/  ISETP.GT.AND P4, PT, R0.reuse, 0x1, P1 ;  /* 0x000000010000780c */ /* 0x040fe20000f84270 */
[----:B------:R-:W-:Y:S01]  /*e380*/  FMUL R69, R69, R22 ;  /* 0x0000001645457220 */ /* 0x000fe20000400000 */
[----:B------:R-:W-:Y:S01]  /*e390*/  F2FP.F16.F32.PACK_AB R58, RZ, R58 ;  /* 0x0000003aff3a723e */ /* 0x000fe200000000ff */
[----:B------:R0:W-:Y:S01]  /*e3a0*/  @P2 STG.E.U16 desc[UR36][R4.64+0xb2], R119 ;  /* 0x0000b27704002986 */ /* 0x0001e2000c101524 */
[----:B------:R-:W-:Y:S01]  /*e3b0*/  ISETP.GT.AND P2, PT, R0, 0x8, P0 ;  /* 0x000000080000780c */ /* 0x000fe20000744270 */
[-C--:B------:R-:W-:Y:S01]  /*e3c0*/  FMUL R70, R70, R22.reuse ;  /* 0x0000001646467220 */ /* 0x080fe20000400000 */
[----:B------:R-:W-:Y:S01]  /*e3d0*/  F2FP.F16.F32.PACK_AB R59, RZ, R59 ;  /* 0x0000003bff3b723e */ /* 0x000fe200000000ff */
[----:B------:R-:W-:Y:S01]  /*e3e0*/  @P5 STG.E.U16 desc[UR36][R8.64], R24 ;  /* 0x0000001808005986 */ /* 0x000fe2000c101524 */
[----:B------:R-:W-:Y:S01]  /*e3f0*/  ISETP.GT.AND P5, PT, R0, RZ, P1 ;  /* 0x000000ff0000720c */ /* 0x000fe20000fa4270 */
[----:B------:R-:W-:Y:S01]  /*e400*/  FMUL R71, R71, R22 ;  /* 0x0000001647477220 */ /* 0x000fe20000400000 */
[----:B------:R-:W-:-:S02]  /*e410*/  F2FP.F16.F32.PACK_AB R60, RZ, R60 ;  /* 0x0000003cff3c723e */ /* 0x000fc400000000ff */
[C---:B------:R-:W-:Y:S02]  /*e420*/  ISETP.GT.AND P6, PT, R0.reuse, 0x49, P1 ;  /* 0x000000490000780c */ /* 0x040fe40000fc4270 */
[----:B------:R-:W-:Y:S01]  /*e430*/  F2FP.F16.F32.PACK_AB R61, RZ, R61 ;  /* 0x0000003dff3d723e */ /* 0x000fe200000000ff */
[----:B0-----:R-:W-:Y:S01]  /*e440*/  @P3 IMAD.MOV.U32 R4, RZ, RZ, R8 ;  /* 0x000000ffff043224 */ /* 0x001fe200078e0008 */
[----:B------:R-:W-:Y:S01]  /*e450*/  F2FP.F16.F32.PACK_AB R62, RZ, R62 ;  /* 0x0000003eff3e723e */ /* 0x000fe200000000ff */
[----:B------:R-:W-:Y:S01]  /*e460*/  @P3 IMAD.MOV.U32 R5, RZ, RZ, R9 ;  /* 0x000000ffff053224 */ /* 0x000fe200078e0009 */
[----:B------:R-:W-:Y:S02]  /*e470*/  F2FP.F16.F32.PACK_AB R63, RZ, R63 ;  /* 0x0000003fff3f723e */ /* 0x000fe400000000ff */
[----:B------:R-:W-:Y:S02]  /*e480*/  F2FP.F16.F32.PACK_AB R64, RZ, R64 ;  /* 0x00000040ff40723e */ /* 0x000fe400000000ff */
[----:B------:R0:W-:Y:S01]  /*e490*/  @P3 STG.E.U16 desc[UR36][R4.64+0x2], R25 ;  /* 0x0000021904003986 */ /* 0x0001e2000c101524 */
[----:B------:R-:W-:-:S02]  /*e4a0*/  ISETP.GT.AND P3, PT, R0, 0x9, P0 ;  /* 0x000000090000780c */ /* 0x000fc40000764270 */
[----:B------:R-:W-:Y:S01]  /*e4b0*/  F2FP.F16.F32.PACK_AB R65, RZ, R65 ;  /* 0x00000041ff41723e */ /* 0x000fe200000000ff */
[----:B------:R-:W-:Y:S01]  /*e4c0*/  @P5 STG.E.U16 desc[UR36][R6.64], R26 ;  /* 0x0000001a06005986 */ /* 0x000fe2000c101524 */
[----:B------:R-:W-:Y:S02]  /*e4d0*/  ISETP.GT.AND P5, PT, R0, 0x9, P1 ;  /* 0x000000090000780c */ /* 0x000fe40000fa4270 */
[----:B------:R-:W-:Y:S02]  /*e4e0*/  F2FP.F16.F32.PACK_AB R66, RZ, R66 ;  /* 0x00000042ff42723e */ /* 0x000fe400000000ff */
[----:B------:R-:W-:Y:S02]  /*e4f0*/  F2FP.F16.F32.PACK_AB R67, RZ, R67 ;  /* 0x00000043ff43723e */ /* 0x000fe400000000ff */
[----:B------:R-:W-:Y:S01]  /*e500*/  F2FP.F16.F32.PACK_AB R68, RZ, R68 ;  /* 0x00000044ff44723e */ /* 0x000fe200000000ff */
[----:B0-----:R-:W-:Y:S01]  /*e510*/  @P4 IMAD.MOV.U32 R5, RZ, RZ, R7 ;  /* 0x000000ffff054224 */ /* 0x001fe200078e0007 */
[----:B------:R-:W-:-:S02]  /*e520*/  @P4 MOV R4, R6 ;  /* 0x0000000600044202 */ /* 0x000fc40000000f00 */
[----:B------:R-:W-:Y:S02]  /*e530*/  F2FP.F16.F32.PACK_AB R69, RZ, R69 ;  /* 0x00000045ff45723e */ /* 0x000fe400000000ff */
[----:B------:R-:W-:Y:S01]  /*e540*/  F2FP.F16.F32.PACK_AB R70, RZ, R70 ;  /* 0x00000046ff46723e */ /* 0x000fe200000000ff */
[----:B------:R0:W-:Y:S01]  /*e550*/  @P4 STG.E.U16 desc[UR36][R4.64+0x2], R27 ;  /* 0x0000021b04004986 */ /* 0x0001e2000c101524 */
[----:B------:R-:W-:Y:S02]  /*e560*/  ISETP.GT.AND P4, PT, R0, 0x8, P1 ;  /* 0x000000080000780c */ /* 0x000fe40000f84270 */
[----:B------:R-:W-:Y:S01]  /*e570*/  F2FP.F16.F32.PACK_AB R71, RZ, R71 ;  /* 0x00000047ff47723e */ /* 0x000fe200000000ff */
[----:B0-----:R-:W-:Y:S02]  /*e580*/  @P2 IMAD.MOV.U32 R4, RZ, RZ, R8 ;  /* 0x000000ffff042224 */ /* 0x001fe400078e0008 */
[----:B------:R-:W-:-:S05]  /*e590*/  @P2 IMAD.MOV.U32 R5, RZ, RZ, R9 ;  /* 0x000000ffff052224 */ /* 0x000fca00078e0009 */
[----:B------:R0:W-:Y:S01]  /*e5a0*/  @P2 STG.E.U16 desc[UR36][R4.64+0x10], R28 ;  /* 0x0000101c04002986 */ /* 0x0001e2000c101524 */
[----:B------:R-:W-:Y:S01]  /*e5b0*/  ISETP.GT.AND P2, PT, R0, 0x10, P0 ;  /* 0x000000100000780c */ /* 0x000fe20000744270 */
[----:B0-----:R-:W-:Y:S02]  /*e5c0*/  @P3 IMAD.MOV.U32 R4, RZ, RZ, R8 ;  /* 0x000000ffff043224 */ /* 0x001fe400078e0008 */
[----:B------:R-:W-:-:S05]  /*e5d0*/  @P3 IMAD.MOV.U32 R5, RZ, RZ, R9 ;  /* 0x000000ffff053224 */ /* 0x000fca00078e0009 */
[----:B------:R0:W-:Y:S01]  /*e5e0*/  @P3 STG.E.U16 desc[UR36][R4.64+0x12], R29 ;  /* 0x0000121d04003986 */ /* 0x0001e2000c101524 */
[----:B------:R-:W-:Y:S01]  /*e5f0*/  ISETP.GT.AND P3, PT, R0, 0x11, P0 ;  /* 0x000000110000780c */ /* 0x000fe20000764270 */
[----:B0-----:R-:W-:Y:S02]  /*e600*/  @P4 IMAD.MOV.U32 R4, RZ, RZ, R6 ;  /* 0x000000ffff044224 */ /* 0x001fe400078e0006 */
[----:B------:R-:W-:-:S05]  /*e610*/  @P4 IMAD.MOV.U32 R5, RZ, RZ, R7 ;  /* 0x000000ffff054224 */ /* 0x000fca00078e0007 */
[----:B------:R0:W-:Y:S01]  /*e620*/  @P4 STG.E.U16 desc[UR36][R4.64+0x10], R30 ;  /* 0x0000101e04004986 */ /* 0x0001e2000c101524 */
[----:B------:R-:W-:Y:S02]  /*e630*/  ISETP.GT.AND P4, PT, R0, 0x10, P1 ;  /* 0x000000100000780c */ /* 0x000fe40000f84270 */
[----:B0-----:R-:W-:Y:S01]  /*e640*/  @P5 MOV R4, R6 ;  /* 0x0000000600045202 */ /* 0x001fe20000000f00 */
        /* <DEDUP_REMOVED lines=122> */
[C---:B------:R-:W-:Y:S02]  /*edf0*/  ISETP.GT.AND P3, PT, R0.reuse, 0x58, P0 ;  /* 0x000000580000780c */ /* 0x040fe40000764270 */
[----:B------:R-:W-:Y:S01]  /*ee00*/  ISETP.GT.AND P0, PT, R0, 0x59, P0 ;  /* 0x000000590000780c */ /* 0x000fe20000704270 */
[----:B0-----:R-:W-:Y:S02]  /*ee10*/  @P5 IMAD.MOV.U32 R4, RZ, RZ, R6 ;  /* 0x000000ffff045224 */ /* 0x001fe400078e0006 */
[----:B------:R-:W-:-:S10]  /*ee20*/  @P5 IMAD.MOV.U32 R5, RZ, RZ, R7 ;  /* 0x000000ffff055224 */ /* 0x000fd400078e0007 */
[----:B------:R-:W-:Y:S02]  /*ee30*/  @P0 IMAD.MOV.U32 R10, RZ, RZ, R8 ;  /* 0x000000ffff0a0224 */ /* 0x000fe400078e0008 */
[----:B------:R-:W-:Y:S01]  /*ee40*/  @P0 IMAD.MOV.U32 R11, RZ, RZ, R9 ;  /* 0x000000ffff0b0224 */ /* 0x000fe200078e0009 */
        /* <DEDUP_REMOVED lines=12> */
[----:B------:R-:W-:-:S05]  /*ef10*/  @P2 IMAD.MOV.U32 R5, RZ, RZ, R9 ;  /* 0x000000ffff052224 */ /* 0x000fca00078e0009 */
[----:B------:R0:W-:Y:S02]  /*ef20*/  @P2 STG.E.U16 desc[UR36][R4.64+0xa2], R65 ;  /* 0x0000a24104002986 */ /* 0x0001e4000c101524 */
[----:B0-----:R-:W-:Y:S01]  /*ef30*/  @P6 MOV R4, R6 ;  /* 0x0000000600046202 */ /* 0x001fe20000000f00 */
[----:B------:R-:W-:-:S05]  /*ef40*/  @P6 IMAD.MOV.U32 R5, RZ, RZ, R7 ;  /* 0x000000ffff056224 */ /* 0x000fca00078e0007 */
[----:B------:R0:W-:Y:S02]  /*ef50*/  @P6 STG.E.U16 desc[UR36][R4.64+0xa0], R66 ;  /* 0x0000a04204006986 */ /* 0x0001e4000c101524 */
[----:B0-----:R-:W-:Y:S02]  /*ef60*/  @P5 IMAD.MOV.U32 R4, RZ, RZ, R6 ;  /* 0x000000ffff045224 */ /* 0x001fe400078e0006 */
[----:B------:R-:W-:-:S05]  /*ef70*/  @P5 IMAD.MOV.U32 R5, RZ, RZ, R7 ;  /* 0x000000ffff055224 */ /* 0x000fca00078e0007 */
[----:B------:R0:W-:Y:S04]  /*ef80*/  @P5 STG.E.U16 desc[UR36][R4.64+0xa2], R67 ;  /* 0x0000a24304005986 */ /* 0x0001e8000c101524 */
[----:B------:R1:W-:Y:S04]  /*ef90*/  @P3 STG.E.U16 desc[UR36][R8.64+0xb0], R68 ;  /* 0x0000b04408003986 */ /* 0x0003e8000c101524 */
[----:B------:R1:W-:Y:S01]  /*efa0*/  @P0 STG.E.U16 desc[UR36][R10.64+0xb2], R69 ;  /* 0x0000b2450a000986 */ /* 0x0003e2000c101524 */
[----:B0-----:R-:W-:Y:S02]  /*efb0*/  @P4 IMAD.MOV.U32 R4, RZ, RZ, R6 ;  /* 0x000000ffff044224 */ /* 0x001fe400078e0006 */
[----:B------:R-:W-:-:S05]  /*efc0*/  @P4 IMAD.MOV.U32 R5, RZ, RZ, R7 ;  /* 0x000000ffff054224 */ /* 0x000fca00078e0007 */
[----:B------:R1:W-:Y:S04]  /*efd0*/  @P4 STG.E.U16 desc[UR36][R4.64+0xb0], R70 ;  /* 0x0000b04604004986 */ /* 0x0003e8000c101524 */
[----:B------:R1:W-:Y:S02]  /*efe0*/  @P1 STG.E.U16 desc[UR36][R6.64+0xb2], R71 ;  /* 0x0000b24706001986 */ /* 0x0003e4000c101524 */
.L_x_409:
[----:B------:R-:W-:Y:S05]  /*eff0*/  BSYNC B0 ;  /* 0x0000000000007941 */ /* 0x000fea0003800000 */
.L_x_33:
[----:B------:R-:W-:Y:S01]  /*f000*/  ULDC UR4, c[0x0][0xc] ;  /* 0x0000030000047ab9 */ /* 0x000fe20000000800 */
[----:B------:R-:W-:Y:S01]  /*f010*/  ULDC UR5, c[0x0][0x10] ;  /* 0x0000040000057ab9 */ /* 0x000fe20000000800 */
[----:B0-----:R-:W0:Y:S01]  /*f020*/  LDC R3, c[0x0][0x14] ;  /* 0x00000500ff037b82 */ /* 0x001e220000000800 */
[----:B------:R-:W-:Y:S01]  /*f030*/  UIMAD.WIDE.U32 UR4, UR4, UR5, URZ ;  /* 0x00000005040472a5 */ /* 0x000fe2000f8e003f */
[----:B------:R-:W-:Y:S01]  /*f040*/  PRMT R0, RZ, 0x7610, R0 ;  /* 0x00007610ff007816 */ /* 0x000fe20000000000 */
[----:B------:R-:W-:Y:S01]  /*f050*/  UMOV UR42, 0xffffffff ;  /* 0xffffffff002a7882 */ /* 0x000fe20000000000 */
[----:B------:R-:W-:-:S03]  /*f060*/  UMOV UR43, 0xffffffff ;  /* 0xffffffff002b7882 */ /* 0x000fc60000000000 */
[----:B0-----:R-:W-:-:S04]  /*f070*/  IMAD.WIDE.U32 R16, R3, UR4, R16 ;  /* 0x0000000403107c25 */ /* 0x001fc8000f8e0010 */
[----:B------:R-:W-:Y:S01]  /*f080*/  IMAD R3, R3, UR5, RZ ;  /* 0x0000000503037c24 */ /* 0x000fe2000f8e02ff */
[----:B------:R-:W-:Y:S02]  /*f090*/  ULDC.64 UR4, c[0x0][0x650] ;  /* 0x0001940000047ab9 */ /* 0x000fe40000000a00 */
[----:B------:R-:W-:Y:S01]  /*f0a0*/  ISETP.GE.U32.AND P0, PT, R16, UR4, PT ;  /* 0x0000000410007c0c */ /* 0x000fe2000bf06070 */
[----:B------:R-:W-:-:S05]  /*f0b0*/  IMAD.IADD R17, R17, 0x1, R3 ;  /* 0x0000000111117824 */ /* 0x000fca00078e0203 */
[----:B------:R-:W-:-:S13]  /*f0c0*/  ISETP.GE.U32.AND.EX P0, PT, R17, UR5, PT, P0 ;  /* 0x0000000511007c0c */ /* 0x000fda000bf06100 */
[----:B------:R-:W-:Y:S05]  /*f0d0*/  @P0 BRA `(.L_x_410) ;  /* 0x0000000400880947 */ /* 0x000fea0003800000 */
[----:B------:R-:W0:Y:S01]  /*f0e0*/  S2UR UR6, SR_CTAID.X ;  /* 0x00000000000679c3 */ /* 0x000e220000002500 */
[----:B------:R-:W-:Y:S01]  /*f0f0*/  ULDC.64 UR12, c[0x0][0x628] ;  /* 0x00018a00000c7ab9 */ /* 0x000fe20000000a00 */
[----:B------:R-:W-:Y:S01]  /*f100*/  ULDC UR4, c[0x0][0x150] ;  /* 0x0000540000047ab9 */ /* 0x000fe20000000800 */
[----:B------:R-:W-:Y:S01]  /*f110*/  ISETP.NE.U32.AND P0, PT, RZ, UR12, PT ;  /* 0x0000000cff007c0c */ /* 0x000fe2000bf05070 */
[----:B------:R-:W-:Y:S01]  /*f120*/  ULDC UR15, c[0x0][0x630] ;  /* 0x00018c00000f7ab9 */ /* 0x000fe20000000800 */
[C---:B------:R-:W-:Y:S01]  /*f130*/  R2UR UR16, R16.reuse ;  /* 0x00000000101072ca */ /* 0x040fe200000e0000 */
[----:B------:R-:W-:Y:S01]  /*f140*/  ULDC UR19, c[0x0][0x154] ;  /* 0x0000550000137ab9 */ /* 0x000fe20000000800 */
[----:B------:R-:W-:Y:S01]  /*f150*/  ISETP.NE.AND.EX P0, PT, RZ, UR13, PT, P0 ;  /* 0x0000000dff007c0c */ /* 0x000fe2000bf05300 */
[----:B------:R-:W1:Y:S01]  /*f160*/  S2UR UR18, SR_CTAID.Y ;  /* 0x00000000001279c3 */ /* 0x000e620000002600 */
[----:B------:R-:W-:Y:S02]  /*f170*/  R2UR UR17, R17 ;  /* 0x00000000111172ca */ /* 0x000fe400000e0000 */
[----:B------:R-:W-:-:S02]  /*f180*/  R2UR UR10, R16 ;  /* 0x00000000100a72ca */ /* 0x000fc400000e0000 */
[----:B------:R-:W-:Y:S02]  /*f190*/  R2UR UR11, R17 ;  /* 0x00000000110b72ca */ /* 0x000fe400000e0000 */
[----:B0-----:R-:W-:-:S05]  /*f1a0*/  I2FP.F32.U32 R0, UR6 ;  /* 0x0000000600007c45 */ /* 0x001fca0008201000 */
[----:B------:R-:W-:-:S04]  /*f1b0*/  FMUL R0, R0, UR4 ;  /* 0x0000000400007c20 */ /* 0x000fc80008400000 */
[----:B------:R0:W0:Y:S01]  /*f1c0*/  F2I.U32.TRUNC.NTZ R3, R0 ;  /* 0x0000000000037305 */ /* 0x000022000020f000 */
[----:B-1----:R-:W-:Y:S05]  /*f1d0*/  @!P0 BRA `(.L_x_411) ;  /* 0x0000000000308947 */ /* 0x002fea0003800000 */
        /* <DEDUP_REMOVED lines=12> */
.L_x_411:
[----:B------:R-:W-:Y:S01]  /*f2a0*/  USHF.R.U64 UR43, UR10, UR15, UR11 ;  /* 0x0000000f0a2b7299 */ /* 0x000fe2000800120b */
[----:B0-----:R-:W-:Y:S01]  /*f2b0*/  I2FP.F32.U32 R0, UR18 ;  /* 0x0000001200007c45 */ /* 0x001fe20008201000 */
[----:B------:R-:W-:Y:S02]  /*f2c0*/  USHF.R.U32.HI UR4, URZ, UR15, UR11 ;  /* 0x0000000f3f047299 */ /* 0x000fe4000801160b */
[----:B------:R-:W-:Y:S02]  /*f2d0*/  UIADD3 UR10, UP0, URZ, -UR43, URZ ;  /* 0x8000002b3f0a7290 */ /* 0x000fe4000ff1e03f */
[----:B------:R-:W-:Y:S01]  /*f2e0*/  FMUL R0, R0, UR19 ;  /* 0x0000001300007c20 */ /* 0x000fe20008400000 */
[----:B------:R-:W-:Y:S01]  /*f2f0*/  ULDC.64 UR12, c[0x0][0x620] ;  /* 0x00018800000c7ab9 */ /* 0x000fe20000000a00 */
[----:B------:R-:W-:Y:S01]  /*f300*/  UIADD3.X UR4, URZ, ~UR4, URZ, UP0, !UPT ;  /* 0x800000043f047290 */ /* 0x000fe200087fe43f */
[----:B------:R-:W-:Y:S01]  /*f310*/  UMOV UR8, UR16 ;  /* 0x0000001000087c82 */ /* 0x000fe20008000000 */
[----:B------:R-:W-:-:S02]  /*f320*/  UMOV UR9, UR17 ;  /* 0x0000001100097c82 */ /* 0x000fc40008000000 */
[----:B------:R-:W-:Y:S01]  /*f330*/  UIMAD UR4, UR4, UR12, URZ ;  /* 0x0000000c040472a4 */ /* 0x000fe2000f8e023f */
[----:B------:R-:W0:Y:S01]  /*f340*/  F2I.U32.TRUNC.NTZ R0, R0 ;  /* 0x0000000000007305 */ /* 0x000e22000020f000 */
[----:B------:R-:W-:Y:S01]  /*f350*/  UIMAD.WIDE.U32 UR8, UR10, UR12, UR8 ;  /* 0x0000000c0a0872a5 */ /* 0x000fe2000f8e0008 */
[----:B------:R-:W-:Y:S01]  /*f360*/  R2UR UR12, R3 ;  /* 0x00000000030c72ca */ /* 0x000fe200000e0000 */
[----:B------:R-:W-:Y:S01]  /*f370*/  UIMAD UR10, UR10, UR13, UR4 ;  /* 0x0000000d0a0a72a4 */ /* 0x000fe2000f8e0204 */
[----:B------:R-:W-:Y:S01]  /*f380*/  ULDC UR11, c[0x0][0x618] ;  /* 0x00018600000b7ab9 */ /* 0x000fe20000000800 */
[----:B------:R-:W-:Y:S02]  /*f390*/  ULDC UR21, c[0x0][0x658] ;  /* 0x0001960000157ab9 */ /* 0x000fe40000000800 */
[----:B------:R-:W-:Y:S01]  /*f3a0*/  UIADD3 UR9, UR9, UR10, URZ ;  /* 0x0000000a09097290 */ /* 0x000fe2000fffe03f */
[----:B------:R-:W-:Y:S01]  /*f3b0*/  UMOV UR15, 0xffffffff ;  /* 0xffffffff000f7882 */ /* 0x000fe20000000000 */
[----:B------:R-:W-:Y:S01]  /*f3c0*/  ULDC.64 UR4, c[0x0][0x640] ;  /* 0x0001900000047ab9 */ /* 0x000fe20000000a00 */
[----:B------:R-:W-:Y:S01]  /*f3d0*/  USHF.L.U32 UR15, UR15, UR21, URZ ;  /* 0x000000150f0f7299 */ /* 0x000fe2000800063f */
[----:B------:R-:W-:Y:S01]  /*f3e0*/  ISETP.NE.U32.AND P0, PT, RZ, UR4, PT ;  /* 0x00000004ff007c0c */ /* 0x000fe2000bf05070 */
[----:B------:R-:W-:-:S02]  /*f3f0*/  USHF.R.U64 UR16, UR8, UR11, UR9 ;  /* 0x0000000b08107299 */ /* 0x000fc40008001209 */
[----:B------:R-:W-:Y:S01]  /*f400*/  USHF.R.U32.HI UR8, URZ, UR11, UR9 ;  /* 0x0000000b3f087299 */ /* 0x000fe20008011609 */
[----:B0-----:R-:W-:Y:S01]  /*f410*/  R2UR UR14, R0 ;  /* 0x00000000000e72ca */ /* 0x001fe200000e0000 */
[----:B------:R-:W-:Y:S01]  /*f420*/  ULDC UR17, c[0x0][0x608] ;  /* 0x0001820000117ab9 */ /* 0x000fe20000000800 */
[----:B------:R-:W-:Y:S01]  /*f430*/  ULOP3.LUT UR41, URZ, UR15, URZ, 0x33, !UPT ;  /* 0x0000000f3f297292 */ /* 0x000fe2000f8e333f */
[----:B------:R-:W-:Y:S01]  /*f440*/  ISETP.NE.AND.EX P0, PT, RZ, UR5, PT, P0 ;  /* 0x00000005ff007c0c */ /* 0x000fe2000bf05300 */
[----:B------:R-:W-:Y:S02]  /*f450*/  USHF.R.U64 UR15, UR16, UR17, UR8 ;  /* 0x00000011100f7299 */ /* 0x000fe40008001208 */
[----:B------:R-:W-:Y:S02]  /*f460*/  USHF.R.U32.HI UR8, URZ, UR17, UR8 ;  /* 0x000000113f087299 */ /* 0x000fe40008011608 */
[----:B------:R-:W-:Y:S02]  /*f470*/  UIADD3 UR12, -UR12, URZ, URZ ;  /* 0x0000003f0c0c7290 */ /* 0x000fe4000fffe13f */
[----:B------:R-:W-:Y:S01]  /*f480*/  USHF.R.U64 UR17, UR15, UR21, UR8 ;  /* 0x000000150f117299 */ /* 0x000fe20008001208 */
[----:B------:R-:W-:Y:S01]  /*f490*/  UMOV UR19, 0x1 ;  /* 0x0000000100137882 */ /* 0x000fe20000000000 */
[----:B------:R-:W-:Y:S01]  /*f4a0*/  ULDC UR13, c[0x0][0x144] ;  /* 0x00005100000d7ab9 */ /* 0x000fe20000000800 */
[----:B------:R-:W-:Y:S01]  /*f4b0*/  ULDC UR7, c[0x0][0x600] ;  /* 0x0001800000077ab9 */ /* 0x000fe20000000800 */
[----:B------:R-:W-:-:S02]  /*f4c0*/  USHF.L.U32 UR24, UR19, UR21, URZ ;  /* 0x0000001513187299 */ /* 0x000fc4000800063f */
[----:B------:R-:W-:Y:S02]  /*f4d0*/  USHF.R.U32.HI UR8, URZ, UR21, UR8 ;  /* 0x000000153f087299 */ /* 0x000fe40008011608 */
[----:B------:R-:W-:Y:S02]  /*f4e0*/  UIMAD UR21, UR13, UR12, UR6 ;  /* 0x0000000c0d1572a4 */ /* 0x000fe4000f8e0206 */
[----:B------:R-:W-:Y:S02]  /*f4f0*/  UIADD3 UR20, UR7, -0x1, URZ ;  /* 0xffffffff07147890 */ /* 0x000fe4000fffe03f */
[----:B------:R-:W-:Y:S01]  /*f500*/  UIADD3 UR19, -UR14, URZ, URZ ;  /* 0x0000003f0e137290 */ /* 0x000fe2000fffe13f */
[----:B------:R-:W-:Y:S01]  /*f510*/  ULDC UR25, c[0x0][0x148] ;  /* 0x0000520000197ab9 */ /* 0x000fe20000000800 */
[----:B------:R-:W-:Y:S01]  /*f520*/  ULDC UR22, c[0x0][0x648] ;  /* 0x0001920000167ab9 */ /* 0x000fe20000000800 */
[----:B------:R-:W-:Y:S01]  /*f530*/  ULDC UR23, c[0x0][0x638] ;  /* 0x00018e0000177ab9 */ /* 0x000fe20000000800 */
        /* <DEDUP_REMOVED lines=14> */
.L_x_412:
[----:B------:R-:W-:Y:S01]  /*f620*/  UISETP.NE.AND UP0, UPT, UR46, URZ, UPT ;  /* 0x0000003f2e00728c */ /* 0x000fe2000bf05270 */
[----:B------:R-:W-:Y:S01]  /*f630*/  IMAD.MOV.U32 R0, RZ, RZ, 0x1 ;  /* 0x00000001ff007424 */ /* 0x000fe200078e00ff */
[----:B------:R-:W-:Y:S02]  /*f640*/  USHF.R.U64 UR4, UR6, UR22, UR8 ;  /* 0x0000001606047299 */ /* 0x000fe40008001208 */
[----:B------:R-:W-:Y:S02]  /*f650*/  ULOP3.LUT UR41, UR15, UR41, URZ, 0xc0, !UPT ;  /* 0x000000290f297292 */ /* 0x000fe4000f8ec03f */
[----:B------:R-:W-:Y:S02]  /*f660*/  UIADD3 UR5, -UR4, URZ, URZ ;  /* 0x0000003f04057290 */ /* 0x000fe4000fffe13f */
[----:B------:R-:W-:Y:S02]  /*f670*/  UIMAD UR41, UR24, UR4, UR41 ;  /* 0x00000004182972a4 */ /* 0x000fe4000f8e0229 */
[----:B------:R-:W-:-:S02]  /*f680*/  ULOP3.LUT UR16, UR16, UR20, URZ, 0xc0, !UPT ;  /* 0x0000001410107292 */ /* 0x000fc4000f8ec03f */
[----:B------:R-:W-:Y:S02]  /*f690*/  @UP0 UIMAD UR21, UR25, UR19, UR18 ;  /* 0x00000013191502a4 */ /* 0x000fe4000f8e0212 */
[----:B------:R-:W-:-:S03]  /*f6a0*/  UIMAD UR4, UR5, UR23, UR17 ;  /* 0x00000017050472a4 */ /* 0x000fc6000f8e0211 */
[----:B------:R-:W-:Y:S01]  /*f6b0*/  ULDC UR5, c[0x0][0x610] ;  /* 0x0001840000057ab9 */ /* 0x000fe20000000800 */
[----:B------:R-:W-:Y:S02]  /*f6c0*/  UIMAD UR4, UR4, UR7, UR16 ;  /* 0x00000007040472a4 */ /* 0x000fe4000f8e0210 */
[----:B------:R-:W-:-:S04]  /*f6d0*/  UIMAD UR41, UR41, UR5, UR21 ;  /* 0x00000005292972a4 */ /* 0x000fc8000f8e0215 */
[----:B------:R-:W-:Y:S02]  /*f6e0*/  USEL UR42, UR4, UR41, !UP0 ;  /* 0x00000029042a7287 */ /* 0x000fe4000c000000 */
[----:B------:R-:W-:-:S12]  /*f6f0*/  USEL UR41, UR41, UR4, !UP0 ;  /* 0x0000000429297287 */ /* 0x000fd8000c000000 */
.L_x_410:
[----:B------:R-:W-:-:S13]  /*f700*/  LOP3.LUT P0, RZ, R0, 0xff, RZ, 0xc0, !PT ;  /* 0x000000ff00ff7812 */ /* 0x000fda000780c0ff */
[----:B------:R-:W-:Y:S05]  /*f710*/  @P0 BRA `(.L_x_413) ;  /* 0xffffff1c00580947 */ /* 0x000fea000383ffff */
[----:B------:R-:W-:Y:S05]  /*f720*/  EXIT ;  /* 0x000000000000794d */ /* 0x000fea0003800000 */
.L_x_8:
[----:B------:R-:W-:Y:S01]  /*f730*/  ULDC.64 UR4, c[0x0][0x650] ;  /* 0x0001940000047ab9 */ /* 0x000fe20000000a00 */
[----:B------:R-:W-:Y:S01]  /*f740*/  PRMT R0, RZ, 0x7610, R0 ;  /* 0x00007610ff007816 */ /* 0x000fe20000000000 */
[----:B------:R-:W-:Y:S01]  /*f750*/  IMAD.MOV.U32 R5, RZ, RZ, -0x1 ;  /* 0xffffffffff057424 */ /* 0x000fe200078e00ff */
[----:B------:R-:W-:Y:S01]  /*f760*/  ISETP.GE.U32.AND P0, PT, R16, UR4, PT ;  /* 0x0000000410007c0c */ /* 0x000fe2000bf06070 */
[----:B------:R-:W-:Y:S01]  /*f770*/  IMAD.MOV.U32 R8, RZ, RZ, -0x1 ;  /* 0xffffffffff087424 */ /* 0x000fe200078e00ff */
[----:B------:R-:W-:Y:S02]  /*f780*/  MOV R4, 0xffffffff ;  /* 0xffffffff00047802 */ /* 0x000fe40000000f00 */
        /* <DEDUP_REMOVED lines=22> */
.L_x_415:
[----:B------:R-:W-:Y:S01]  /*f8f0*/  USHF.R.U64 UR4, UR14, UR19, UR15 ;  /* 0x000000130e047299 */ /* 0x000fe2000800120f */
[----:B------:R-:W-:Y:S01]  /*f900*/  R2UR UR7, R17 ;  /* 0x00000000110772ca */ /* 0x000fe200000e0000 */
[----:B------:R-:W-:Y:S02]  /*f910*/  USHF.R.U32.HI UR5, URZ, UR19, UR15 ;  /* 0x000000133f057299 */ /* 0x000fe4000801160f */
[----:B------:R-:W-:Y:S01]  /*f920*/  UIADD3 UR13, UP0, URZ, -UR4, URZ ;  /* 0x800000043f0d7290 */ /* 0x000fe2000ff1e03f */
[----:B------:R-:W-:Y:S01]  /*f930*/  ULDC.64 UR14, c[0x0][0x620] ;  /* 0x00018800000e7ab9 */ /* 0x000fe20000000a00 */
[----:B------:R-:W-:Y:S02]  /*f940*/  UMOV UR6, UR20 ;  /* 0x0000001400067c82 */ /* 0x000fe40008000000 */
[----:B------:R-:W-:Y:S02]  /*f950*/  UIADD3.X UR5, URZ, ~UR5, URZ, UP0, !UPT ;  /* 0x800000053f057290 */ /* 0x000fe400087fe43f */
[----:B------:R-:W-:-:S02]  /*f960*/  UISETP.NE.AND UP1, UPT, UR46, URZ, UPT ;  /* 0x0000003f2e00728c */ /* 0x000fc4000bf25270 */
[----:B------:R-:W-:Y:S02]  /*f970*/  UIMAD UR5, UR5, UR14, URZ ;  /* 0x0000000e050572a4 */ /* 0x000fe4000f8e023f */
[----:B------:R-:W-:Y:S02]  /*f980*/  UIMAD.WIDE.U32 UR6, UR13, UR14, UR6 ;  /* 0x0000000e0d0672a5 */ /* 0x000fe4000f8e0006 */
[----:B------:R-:W-:Y:S01]  /*f990*/  UIMAD UR5, UR13, UR15, UR5 ;  /* 0x0000000f0d0572a4 */ /* 0x000fe2000f8e0205 */
[----:B------:R-:W-:Y:S02]  /*f9a0*/  ULDC UR14, c[0x0][0x608] ;  /* 0x00018200000e7ab9 */ /* 0x000fe40000000800 */
[----:B------:R-:W-:Y:S01]  /*f9b0*/  ULDC UR13, c[0x0][0x618] ;  /* 0x00018600000d7ab9 */ /* 0x000fe20000000800 */
[----:B------:R-:W-:Y:S01]  /*f9c0*/  UIADD3 UR5, UR7, UR5, URZ ;  /* 0x0000000507057290 */ /* 0x000fe2000fffe03f */
[----:B------:R-:W-:Y:S01]  /*f9d0*/  ULDC UR22, c[0x0][0x658] ;  /* 0x0001960000167ab9 */ /* 0x000fe20000000800 */
[----:B------:R-:W-:-:S02]  /*f9e0*/  @UP1 UIMAD UR8, UR11, UR12, UR10 ;  /* 0x0000000c0b0812a4 */ /* 0x000fc4000f8e020a */
[----:B------:R-:W-:Y:S02]  /*f9f0*/  USHF.R.U64 UR17, UR6, UR13, UR5 ;  /* 0x0000000d06117299 */ /* 0x000fe40008001205 */
[----:B------:R-:W-:Y:S01]  /*fa00*/  USHF.R.U32.HI UR5, URZ, UR13, UR5 ;  /* 0x0000000d3f057299 */ /* 0x000fe20008011605 */
[----:B------:R-:W-:Y:S01]  /*fa10*/  ULDC.64 UR6, c[0x0][0x640] ;  /* 0x0001900000067ab9 */ /* 0x000fe20000000a00 */
[----:B------:R-:W-:Y:S01]  /*fa20*/  UMOV UR10, 0xffffffff ;  /* 0xffffffff000a7882 */ /* 0x000fe20000000000 */
[----:B------:R-:W-:Y:S01]  /*fa30*/  ISETP.NE.U32.AND P0, PT, RZ, UR6, PT ;  /* 0x00000006ff007c0c */ /* 0x000fe2000bf05070 */
[----:B------:R-:W-:Y:S02]  /*fa40*/  USHF.R.U64 UR18, UR17, UR14, UR5 ;  /* 0x0000000e11127299 */ /* 0x000fe40008001205 */
[----:B------:R-:W-:Y:S01]  /*fa50*/  USHF.R.U32.HI UR5, URZ, UR14, UR5 ;  /* 0x0000000e3f057299 */ /* 0x000fe20008011605 */
[----:B------:R-:W-:Y:S01]  /*fa60*/  ISETP.NE.AND.EX P0, PT, RZ, UR7, PT, P0 ;  /* 0x00000007ff007c0c */ /* 0x000fe2000bf05300 */
[----:B------:R-:W-:-:S02]  /*fa70*/  USHF.L.U32 UR11, UR10, UR22, URZ ;  /* 0x000000160a0b7299 */ /* 0x000fc4000800063f */
[----:B------:R-:W-:Y:S01]  /*fa80*/  USHF.R.U64 UR19, UR18, UR22, UR5 ;  /* 0x0000001612137299 */ /* 0x000fe20008001205 */
[----:B------:R-:W-:Y:S01]  /*fa90*/  ULDC UR20, c[0x0][0x600] ;  /* 0x0001800000147ab9 */ /* 0x000fe20000000800 */
[----:B------:R-:W-:Y:S02]  /*faa0*/  USHF.R.U32.HI UR10, URZ, UR22, UR5 ;  /* 0x000000163f0a7299 */ /* 0x000fe40008011605 */
[----:B------:R-:W-:Y:S02]  /*fab0*/  UIADD3 UR21, UR20, -0x1, URZ ;  /* 0xffffffff14157890 */ /* 0x000fe4000fffe03f */
[----:B------:R-:W-:Y:S01]  /*fac0*/  ULOP3.LUT UR26, URZ, UR11, URZ, 0x33, !UPT ;  /* 0x0000000b3f1a7292 */ /* 0x000fe2000f8e333f */
        /* <DEDUP_REMOVED lines=17> */
.L_x_416:
[----:B------:R-:W-:Y:S01]  /*fbe0*/  USHF.R.U64 UR6, UR5, UR23, UR10 ;  /* 0x0000001705067299 */ /* 0x000fe2000800120a */
[----:B------:R-:W-:Y:S01]  /*fbf0*/  IMAD.MOV.U32 R0, RZ, RZ, 0x1 ;  /* 0x00000001ff007424 */ /* 0x000fe200078e00ff */
[----:B------:R-:W-:Y:S01]  /*fc00*/  USHF.L.U32 UR25, UR25, UR22, URZ ;  /* 0x0000001619197299 */ /* 0x000fe2000800063f */
[----:B------:R-:W-:Y:S01]  /*fc10*/  IMAD.U32 R8, RZ, RZ, UR4 ;  /* 0x00000004ff087e24 */ /* 0x000fe2000f8e00ff */
[----:B------:R-:W-:Y:S02]  /*fc20*/  ULOP3.LUT UR5, UR18, UR26, URZ, 0xc0, !UPT ;  /* 0x0000001a12057292 */ /* 0x000fe4000f8ec03f */
[----:B------:R-:W-:Y:S02]  /*fc30*/  UIADD3 UR7, -UR6, URZ, URZ ;  /* 0x0000003f06077290 */ /* 0x000fe4000fffe13f */
[----:B------:R-:W-:Y:S02]  /*fc40*/  UIMAD UR6, UR25, UR6, UR5 ;  /* 0x00000006190672a4 */ /* 0x000fe4000f8e0205 */
[----:B------:R-:W-:-:S02]  /*fc50*/  ULOP3.LUT UR17, UR17, UR21, URZ, 0xc0, !UPT ;  /* 0x0000001511117292 */ /* 0x000fc4000f8ec03f */
[----:B------:R-:W-:Y:S02]  /*fc60*/  UIMAD UR5, UR7, UR24, UR19 ;  /* 0x00000018070572a4 */ /* 0x000fe4000f8e0213 */
[----:B------:R-:W-:Y:S01]  /*fc70*/  UISETP.NE.AND UP0, UPT, UR46, URZ, UPT ;  /* 0x0000003f2e00728c */ /* 0x000fe2000bf05270 */
[----:B------:R-:W-:Y:S01]  /*fc80*/  ULDC UR7, c[0x0][0x610] ;  /* 0x0001840000077ab9 */ /* 0x000fe20000000800 */
[----:B------:R-:W-:Y:S02]  /*fc90*/  UIMAD UR5, UR5, UR20, UR17 ;  /* 0x00000014050572a4 */ /* 0x000fe4000f8e0211 */
[----:B------:R-:W-:-:S04]  /*fca0*/  UIMAD UR8, UR6, UR7, UR8 ;  /* 0x00000007060872a4 */ /* 0x000fc8000f8e0208 */
[----:B------:R-:W-:Y:S02]  /*fcb0*/  USEL UR6, UR5, UR8, !UP0 ;  /* 0x0000000805067287 */ /* 0x000fe4000c000000 */
[----:B------:R-:W-:-:S04]  /*fcc0*/  USEL UR8, UR8, UR5, !UP0 ;  /* 0x0000000508087287 */ /* 0x000fc8000c000000 */
[----:B------:R-:W-:Y:S02]  /*fcd0*/  IMAD.U32 R5, RZ, RZ, UR6 ;  /* 0x00000006ff057e24 */ /* 0x000fe4000f8e00ff */
[----:B------:R-:W-:-:S07]  /*fce0*/  IMAD.U32 R4, RZ, RZ, UR8 ;  /* 0x00000008ff047e24 */ /* 0x000fce000f8e00ff */
.L_x_414:
[----:B------:R-:W-:-:S08]  /*fcf0*/  NOP ;  /* 0x0000000000007918 */ /* 0x000fd00000000000 */
[----:B------:R-:W0:-:S00]  /*fd00*/  USETMAXREG.DEALLOC.CTAPOOL 0x28 ;  /* 0x00000028000079c8 */ /* 0x000e0000080e0500 */
[----:B------:R-:W-:-:S13]  /*fd10*/  ISETP.NE.AND P0, PT, RZ, UR9, PT ;  /* 0x00000009ff007c0c */ /* 0x000fda000bf05270 */
[----:B------:R-:W-:Y:S05]  /*fd20*/  @P0 EXIT ;  /* 0x000000000000094d */ /* 0x000fea0003800000 */
[----:B0-----:R-:W-:Y:S01]  /*fd30*/  LOP3.LUT P0, RZ, R0, 0xff, RZ, 0xc0, !PT ;  /* 0x000000ff00ff7812 */ /* 0x001fe2000780c0ff */
[----:B------:R-:W-:Y:S01]  /*fd40*/  IMAD.MOV.U32 R3, RZ, RZ, 0x1 ;  /* 0x00000001ff037424 */ /* 0x000fe200078e00ff */
[----:B------:R-:W-:-:S11]  /*fd50*/  MOV R10, RZ ;  /* 0x000000ff000a7202 */ /* 0x000fd60000000f00 */
[----:B------:R-:W-:Y:S05]  /*fd60*/  @!P0 BRA `(.L_x_417) ;  /* 0x0000000c00548947 */ /* 0x000fea0003800000 */
[----:B------:R-:W0:Y:S01]  /*fd70*/  S2R R0, SR_CgaCtaId ;  /* 0x0000000000007919 */ /* 0x000e220000008800 */
[----:B------:R-:W-:Y:S01]  /*fd80*/  ULDC UR4, c[0x0][0x28c] ;  /* 0x0000a30000047ab9 */ /* 0x000fe20000000800 */
[----:B------:R-:W-:Y:S01]  /*fd90*/  ULDC UR5, c[0x0][0x600] ;  /* 0x0001800000057ab9 */ /* 0x000fe20000000800 */
[----:B------:R-:W-:Y:S01]  /*fda0*/  UIADD3 UR9, UR4, 0xf, URZ ;  /* 0x0000000f04097890 */ /* 0x000fe2000fffe03f */
[----:B------:R-:W-:Y:S01]  /*fdb0*/  BSSY B0, `(.L_x_417) ;  /* 0x00000d0000007945 */ /* 0x000fe20003800000 */
[----:B------:R-:W-:Y:S01]  /*fdc0*/  ULDC UR7, c[0x0][0x658] ;  /* 0x0001960000077ab9 */ /* 0x000fe20000000800 */
[----:B------:R-:W-:Y:S01]  /*fdd0*/  UMOV UR10, 0x1 ;  /* 0x00000001000a7882 */ /* 0x000fe20000000000 */
[----:B------:R-:W-:Y:S01]  /*fde0*/  UIADD3 UR4, UR5, -0x1, URZ ;  /* 0xffffffff05047890 */ /* 0x000fe2000fffe03f */
[----:B------:R-:W-:Y:S01]  /*fdf0*/  IMAD.MOV.U32 R11, RZ, RZ, 0x1 ;  /* 0x00000001ff0b7424 */ /* 0x000fe200078e00ff */
[----:B------:R-:W-:Y:S01]  /*fe00*/  UMOV UR8, 0xffffffff ;  /* 0xffffffff00087882 */ /* 0x000fe20000000000 */
[----:B------:R-:W-:Y:S01]  /*fe10*/  USHF.L.U32 UR5, UR10, UR7, URZ ;  /* 0x000000070a057299 */ /* 0x000fe2000800063f */
[----:B------:R-:W-:Y:S01]  /*fe20*/  IMAD.MOV.U32 R3, RZ, RZ, 0x1 ;  /* 0x00000001ff037424 */ /* 0x000fe200078e00ff */
[----:B------:R-:W-:Y:S01]  /*fe30*/  USHF.R.S32.HI UR10, URZ, 0x1f, UR9 ;  /* 0x0000001f3f0a7899 */ /* 0x000fe20008011409 */
[----:B------:R-:W-:Y:S01]  /*fe40*/  IMAD.MOV.U32 R10, RZ, RZ, RZ ;  /* 0x000000ffff0a7224 */ /* 0x000fe200078e00ff */
[----:B------:R-:W-:Y:S01]  /*fe50*/  ULDC UR6, c[0x0][0xc] ;  /* 0x0000030000067ab9 */ /* 0x000fe20000000800 */
[----:B------:R-:W-:-:S02]  /*fe60*/  USHF.L.U32 UR11, UR8, UR7, URZ ;  /* 0x00000007080b7299 */ /* 0x000fc4000800063f */
[----:B------:R-:W-:Y:S01]  /*fe70*/  ULEA.HI UR10, UR10, UR9, URZ, 0x4 ;  /* 0x000000090a0a7291 */ /* 0x000fe2000f8f203f */
[----:B------:R-:W-:Y:S01]  /*fe80*/  ULDC UR7, c[0x0][0x10] ;  /* 0x0000040000077ab9 */ /* 0x000fe20000000800 */
[----:B------:R-:W-:Y:S01]  /*fe90*/  ULDC UR8, c[0x0][0x14] ;  /* 0x0000050000087ab9 */ /* 0x000fe20000000800 */
[----:B------:R-:W-:Y:S02]  /*fea0*/  UIMAD.WIDE.U32 UR6, UR6, UR7, URZ ;  /* 0x00000007060672a5 */ /* 0x000fe4000f8e003f */
[----:B------:R-:W-:Y:S02]  /*feb0*/  USHF.R.S32.HI UR18, URZ, 0x4, UR10 ;  /* 0x000000043f127899 */ /* 0x000fe4000801140a */
[----:B------:R-:W-:Y:S02]  /*fec0*/  UIMAD.WIDE.U32 UR22, UR6, UR8, URZ ;  /* 0x00000008061672a5 */ /* 0x000fe4000f8e003f */
[----:B------:R-:W-:Y:S02]  /*fed0*/  UIMAD UR13, UR7, UR8, URZ ;  /* 0x00000008070d72a4 */ /* 0x000fe4000f8e023f */
[----:B------:R-:W-:-:S02]  /*fee0*/  ULOP3.LUT UR21, UR40, 0x2, URZ, 0xfc, !UPT ;  /* 0x0000000228157892 */ /* 0x000fc4000f8efc3f */
[----:B------:R-:W-:Y:S01]  /*fef0*/  ULOP3.LUT UR19, URZ, UR11, URZ, 0x33, !UPT ;  /* 0x0000000b3f137292 */ /* 0x000fe2000f8e333f */
[----:B0-----:R-:W-:Y:S01]  /*ff00*/  LOP3.LUT R0, R0, 0x1, RZ, 0xc0, !PT ;  /* 0x0000000100007812 */ /* 0x001fe200078ec0ff */
[----:B------:R-:W-:Y:S02]  /*ff10*/  UIADD3 UR13, UR23, UR13, URZ ;  /* 0x0000000d170d7290 */ /* 0x000fe4000fffe03f */
[----:B------:R-:W-:Y:S01]  /*ff20*/  UIADD3 UR26, UR18, 0x1, URZ ;  /* 0x00000001121a7890 */ /* 0x000fe2000fffe03f */
[----:B------:R-:W-:-:S11]  /*ff30*/  ULDC.64 UR24, c[0x0][0x198] ;  /* 0x0000660000187ab9 */ /* 0x000fd60000000a00 */
.L_x_428:
[----:B------:R-:W-:-:S03]  /*ff40*/  UMOV UR6, 0xffffffff ;  /* 0xffffffff00067882 */ /* 0x000fc60000000000 */
[----:B------:R-:W-:Y:S05]  /*ff50*/  BRA.DIV UR6, `(.L_x_418) ;  /* 0x0000001206c47947 */ /* 0x000fea000b800000 */
[----:B------:R-:W-:-:S13]  /*ff60*/  ELECT P6, URZ, PT ;  /* 0x00000000003f782f */ /* 0x000fda00038c0000 */
.L_x_446:
[----:B------:R-:W0:Y:S01]  /*ff70*/  LDC R6, c[0x0][0x28c] ;  /* 0x0000a300ff067b82 */ /* 0x000e220000000800 */
[----:B------:R-:W-:Y:S01]  /*ff80*/  BSSY B1, `(.L_x_419) ;  /* 0x000003b000017945 */ /* 0x000fe20003800000 */
[----:B0-----:R-:W-:-:S13]  /*ff90*/  ISETP.LT.OR P6, PT, R6, 0x1, !P6 ;  /* 0x000000010600780c */ /* 0x001fda00077c1670 */
[----:B------:R-:W-:Y:S05]  /*ffa0*/  @P6 BRA `(.L_x_420) ;  /* 0x0000000000e06947 */ /* 0x000fea0003800000 */
[----:B------:R-:W-:Y:S02]  /*ffb0*/  IMAD R6, R5, 0x2, R0 ;  /* 0x0000000205067824 */ /* 0x000fe400078e0200 */
[----:B------:R-:W-:Y:S01]  /*ffc0*/  IMAD.SHL.U32 R12, R4, 0x200, RZ ;  /* 0x00000200040c7824 */ /* 0x000fe200078e00ff */
[----:B------:R-:W-:Y:S01]  /*ffd0*/  MOV R4, R3 ;  /* 0x0000000300047202 */ /* 0x000fe20000000f00 */
[----:B------:R-:W-:Y:S02]  /*ffe0*/  IMAD.MOV.U32 R15, RZ, RZ, RZ ;  /* 0x000000ffff0f7224 */ /* 0x000fe400078e00ff */
[----:B------:R-:W-:Y:S02]  /*fff0*/  IMAD.U32 R18, RZ, RZ, UR26 ;  /* 0x0000001aff127e24 */ /* 0x000fe4000f8e00ff */
[----:B------:R-:W-:Y:S02]  /*10000*/  IMAD.MOV.U32 R5, RZ, RZ, R10 ;  /* 0x000000ffff057224 */ /* 0x000fe400078e000a */
[----:B------:R-:W-:-:S07]  /*10010*/  IMAD R9, R6, 0x30, RZ ;  /* 0x0000003006097824 */ /* 0x000fce00078e02ff */
.L_x_423:
[----:B------:R-:W0:Y:S01]  /*10020*/  S2R R7, SR_CgaCtaId ;  /* 0x0000000000077919 */ /* 0x000e220000008800 */
[----:B------:R-:W-:Y:S02]  /*10030*/  MOV R6, 0x400 ;  /* 0x0000040000067802 */ /* 0x000fe40000000f00 */
[----:B------:R-:W-:Y:S02]  /*10040*/  LOP3.LUT P1, RZ, R2, 0x7f, RZ, 0xc0, !PT ;  /* 0x0000007f02ff7812 */ /* 0x000fe4000782c0ff */
[----:B0-----:R-:W-:Y:S02]  /*10050*/  LEA R14, R7, R6, 0x18 ;  /* 0x00000006070e7211 */ /* 0x001fe400078ec0ff */
[----:B------:R-:W-:-:S09]  /*10060*/  SHF.L.U32 R6, R4, 0x1f, RZ ;  /* 0x0000001f04067819 */ /* 0x000fd200000006ff */
[----:B------:R-:W0:Y:S01]  /*10070*/  @!P1 LDC R7, c[0x0][0x500] ;  /* 0x00014000ff079b82 */ /* 0x000e220000000800 */
[----:B------:R-:W-:-:S04]  /*10080*/  IMAD R13, R5, 0x8, R14 ;  /* 0x00000008050d7824 */ /* 0x000fc800078e020e */
[----:B------:R-:W1:Y:S02]  /*10090*/  SYNCS.PHASECHK.TRANS64.TRYWAIT P0, [R13+URZ+0x58], R6 ;  /* 0x000058060d0075a7 */ /* 0x000e64000800017f */
[----:B-1----:R-:W-:Y:S05]  /*100a0*/  @!P0 BRA `(.L_x_421) ;  /* 0x0000001000908947 */ /* 0x002fea0003800000 */
.L_x_447:
[----:B------:R-:W-:Y:S01]  /*100b0*/  UPRMT UR6, UR21, 0x9910, URZ ;  /* 0x0000991015067896 */ /* 0x000fe2000800003f */
[----:B0-----:R0:W-:Y:S03]  /*100c0*/  @!P1 SYNCS.ARRIVE.TRANS64 RZ, [R13+URZ], R7 ;  /* 0x000000070dff99a7 */ /* 0x0011e6000800003f */
[----:B------:R-:W-:-:S06]  /*100d0*/  UISETP.NE.AND UP0, UPT, UR6, 0x2, UPT ;  /* 0x000000020600788c */ /* 0x000fcc000bf05270 */
[----:B------:R-:W-:-:S13]  /*100e0*/  PLOP3.LUT P0, PT, PT, PT, UP0, 0x80, 0x0 ;  /* 0x000000000000781c */ /* 0x000fda0003f0f008 */
[----:B0-----:R-:W-:Y:S05]  /*100f0*/  @P0 BRA `(.L_x_422) ;  /* 0x0000000000040947 */ /* 0x001fea0003800000 */
[----:B------:R-:W-:Y:S01]  /*10100*/  BPT.TRAP 0x1 ;  /* 0x000000040000795c */ /* 0x000fe20000300000 */
.L_x_422:
[----:B-1----:R-:W-:Y:S01]  /*10110*/  IMAD R6, R5, 0x2, R0 ;  /* 0x0000000205067824 */ /* 0x002fe200078e0200 */
[----:B------:R-:W-:Y:S01]  /*10120*/  R2UR UR9, R13 ;  /* 0x000000000d0972ca */ /* 0x000fe200000e0000 */
[--C-:B------:R-:W-:Y:S01]  /*10130*/  IMAD R7, R5, 0x4000, R14.reuse ;  /* 0x0000400005077824 */ /* 0x100fe200078e020e */
[----:B------:R-:W-:Y:S01]  /*10140*/  UIADD3 UR6, UP0, UR24, 0xf0, URZ ;  /* 0x000000f018067890 */ /* 0x000fe2000ff1e03f */
[----:B------:R-:W-:Y:S01]  /*10150*/  IMAD R6, R6, 0x300, RZ ;  /* 0x0000030006067824 */ /* 0x000fe200078e02ff */
[----:B------:R-:W-:Y:S01]  /*10160*/  R2UR UR11, R12 ;  /* 0x000000000c0b72ca */ /* 0x000fe200000e0000 */
[----:B------:R-:W-:Y:S01]  /*10170*/  VIADD R18, R18, 0xffffffff ;  /* 0xffffffff12127836 */ /* 0x000fe20000000000 */
[----:B------:R-:W-:Y:S01]  /*10180*/  R2UR UR7, R7 ;  /* 0x00000000070772ca */ /* 0x000fe200000e0000 */
[----:B------:R-:W-:Y:S01]  /*10190*/  IMAD R6, R6, 0x2, R14 ;  /* 0x0000000206067824 */ /* 0x000fe200078e020e */
[----:B------:R-:W-:Y:S01]  /*101a0*/  R2UR UR10, R15 ;  /* 0x000000000f0a72ca */ /* 0x000fe200000e0000 */
[----:B------:R-:W-:Y:S01]  /*101b0*/  UIADD3 UR28, UP1, UR24, 0x1f0, URZ ;  /* 0x000001f0181c7890 */ /* 0x000fe2000ff3e03f */
[----:B------:R-:W-:Y:S01]  /*101c0*/  R2UR UR12, R8 ;  /* 0x00000000080c72ca */ /* 0x000fe200000e0000 */
[----:B------:R-:W-:Y:S01]  /*101d0*/  VIADD R5, R5, 0x1 ;  /* 0x0000000105057836 */ /* 0x000fe20000000000 */
[----:B------:R-:W-:Y:S01]  /*101e0*/  R2UR UR8, R6 ;  /* 0x00000000060872ca */ /* 0x000fe200000e0000 */
[----:B------:R-:W-:Y:S01]  /*101f0*/  UIADD3.X UR29, URZ, UR25, URZ, UP1, !UPT ;  /* 0x000000193f1d7290 */ /* 0x000fe20008ffe43f */
[----:B------:R-:W-:Y:S01]  /*10200*/  R2UR UR20, R9 ;  /* 0x00000000091472ca */ /* 0x000fe200000e0000 */
[----:B------:R-:W-:Y:S01]  /*10210*/  UMOV UR14, 0x0 ;  /* 0x00000000000e7882 */ /* 0x000fe20000000000 */
[----:B------:R-:W-:Y:S01]  /*10220*/  ISETP.GT.AND P1, PT, R18, 0x1, PT ;  /* 0x000000011200780c */ /* 0x000fe20003f24270 */
[----:B------:R-:W-:Y:S01]  /*10230*/  UMOV UR15, 0x10000000 ;  /* 0x10000000000f7882 */ /* 0x000fe20000000000 */
[----:B------:R-:W-:Y:S01]  /*10240*/  ISETP.NE.AND P0, PT, R5, 0xb, PT ;  /* 0x0000000b0500780c */ /* 0x000fe20003f05270 */
[----:B------:R-:W-:Y:S01]  /*10250*/  UIADD3 UR16, UR7, 0x180, URZ ;  /* 0x0000018007107890 */ /* 0x000fe2000fffe03f */
[----:B------:R-:W-:Y:S01]  /*10260*/  IADD3 R15, R15, 0x10, RZ ;  /* 0x000000100f0f7810 */ /* 0x000fe20007ffe0ff */
[----:B------:R-:W-:Y:S01]  /*10270*/  UIADD3.X UR7, URZ, UR25, URZ, UP0, !UPT ;  /* 0x000000193f077290 */ /* 0x000fe200087fe43f */
[----:B------:R-:W-:Y:S01]  /*10280*/  SEL R7, RZ, 0x1, P0 ;  /* 0x00000001ff077807 */ /* 0x000fe20000000000 */
[----:B------:R-:W-:Y:S01]  /*10290*/  UMOV UR27, 0x30000 ;  /* 0x00030000001b7882 */ /* 0x000fe20000000000 */
[----:B------:R-:W-:Y:S01]  /*102a0*/  SEL R5, R5, RZ, P0 ;  /* 0x000000ff05057207 */ /* 0x000fe20000000000 */
[----:B------:R-:W-:Y:S01]  /*102b0*/  UIADD3 UR17, UR8, 0x2c180, URZ ;  /* 0x0002c18008117890 */ /* 0x000fe2000fffe03f */
[----:B------:R-:W-:-:S02]  /*102c0*/  LOP3.LUT R4, R4, R7, RZ, 0x3c, !PT ;  /* 0x0000000704047212 */ /* 0x000fc400078e3cff */
[----:B------:R-:W-:Y:S02]  /*102d0*/  UMOV UR8, UR16 ;  /* 0x0000001000087c82 */ /* 0x000fe40008000000 */
[----:B------:R0:W-:Y:S02]  /*102e0*/  UTMALDG.3D [UR8], [UR6], desc[UR14] ;  /* 0x00000e08060075b4 */ /* 0x0001e40008011000 */
[----:B0-----:R-:W-:Y:S01]  /*102f0*/  UMOV UR8, UR17 ;  /* 0x0000001100087c82 */ /* 0x001fe20008000000 */
[----:B------:R-:W-:Y:S02]  /*10300*/  UMOV UR11, UR20 ;  /* 0x00000014000b7c82 */ /* 0x000fe40008000000 */
[----:B------:R0:W-:Y:S02]  /*10310*/  UTMALDG.3D.MULTICAST [UR8], [UR28], UR27, desc[UR14] ;  /* 0x00000e081c0073b4 */ /* 0x0001e4000801181b */
[----:B0-----:R-:W-:Y:S05]  /*10320*/  @P1 BRA `(.L_x_423) ;  /* 0xfffffffc003c1947 */ /* 0x001fea000383ffff */
.L_x_420:
[----:B------:R-:W-:Y:S05]  /*10330*/  BSYNC B1 ;  /* 0x0000000000017941 */ /* 0x000fea0003800000 */
.L_x_419:
[----:B------:R-:W-:Y:S01]  /*10340*/  LOP3.LUT P1, RZ, R11, 0xff, RZ, 0xc0, !PT ;  /* 0x000000ff0bff7812 */ /* 0x000fe2000782c0ff */
[----:B------:R-:W-:Y:S01]  /*10350*/  VIADD R7, R10, UR18 ;  /* 0x000000120a077c36 */ /* 0x000fe20008000000 */
[----:B------:R-:W-:Y:S01]  /*10360*/  ULDC.64 UR6, c[0x0][0x650] ;  /* 0x0001940000067ab9 */ /* 0x000fe20000000a00 */
[----:B------:R-:W-:Y:S01]  /*10370*/  IMAD.U32 R8, RZ, RZ, UR18 ;  /* 0x00000012ff087e24 */ /* 0x000fe2000f8e00ff */
[----:B------:R-:W-:Y:S01]  /*10380*/  UISETP.GE.U32.AND UP0, UPT, UR18, 0xb, UPT ;  /* 0x0000000b1200788c */ /* 0x000fe2000bf06070 */
[----:B------:R-:W-:Y:S01]  /*10390*/  BSSY B1, `(.L_x_424) ;  /* 0x000006f000017945 */ /* 0x000fe20003800000 */
[----:B------:R-:W-:Y:S02]  /*103a0*/  ISETP.GT.U32.AND P0, PT, R7, 0xa, PT ;  /* 0x0000000a0700780c */ /* 0x000fe40003f04070 */
[----:B------:R-:W-:Y:S02]  /*103b0*/  PRMT R11, RZ, 0x7610, R11 ;  /* 0x00007610ff0b7816 */ /* 0x000fe4000000000b */
[----:B------:R-:W-:Y:S01]  /*103c0*/  ISETP.LT.U32.AND P0, PT, R8, 0xb, P0 ;  /* 0x0000000b0800780c */ /* 0x000fe20000701070 */
[----:B------:R-:W-:Y:S01]  /*103d0*/  IMAD.MOV.U32 R8, RZ, RZ, -0x1 ;  /* 0xffffffffff087424 */ /* 0x000fe200078e00ff */
[----:B------:R-:W-:Y:S01]  /*103e0*/  PLOP3.LUT P2, PT, PT, PT, UP0, 0x80, 0x0 ;  /* 0x000000000000781c */ /* 0x000fe20003f4f008 */
[----:B------:R-:W0:Y:S01]  /*103f0*/  @P1 S2R R5, SR_CgaCtaId ;  /* 0x0000000000051919 */ /* 0x000e220000008800 */
[----:B------:R-:W-:-:S04]  /*10400*/  @P1 MOV R4, 0x400 ;  /* 0x0000040000041802 */ /* 0x000fc80000000f00 */
[----:B0-----:R-:W-:Y:S01]  /*10410*/  @P1 LEA R6, R5, R4, 0x18 ;  /* 0x0000000405061211 */ /* 0x001fe200078ec0ff */
[----:B------:R-:W-:Y:S01]  /*10420*/  IMAD.WIDE.U32 R4, R7, -0x45d1745d, RZ ;  /* 0xba2e8ba307047825 */ /* 0x000fe200078e00ff */
[----:B------:R-:W-:Y:S02]  /*10430*/  SEL R4, RZ, 0x1, !P0 ;  /* 0x00000001ff047807 */ /* 0x000fe40004000000 */
[----:B------:R0:W-:Y:S01]  /*10440*/  @P1 SYNCS.ARRIVE.TRANS64.A1T0 RZ, [R6+URZ+0xc8], RZ ;  /* 0x0000c8ff06ff19a7 */ /* 0x0001e2000810003f */
[----:B------:R-:W-:Y:S02]  /*10450*/  IADD3 R16, P1, R16, UR22, RZ ;  /* 0x0000001610107c10 */ /* 0x000fe4000ff3e0ff */
[----:B------:R-:W-:Y:S01]  /*10460*/  LOP3.LUT R3, R3, R4, RZ, 0x3c, !PT ;  /* 0x0000000403037212 */ /* 0x000fe200078e3cff */
[----:B------:R-:W-:Y:S01]  /*10470*/  IMAD.MOV.U32 R4, RZ, RZ, -0x1 ;  /* 0xffffffffff047424 */ /* 0x000fe200078e00ff */
[----:B------:R-:W-:Y:S02]  /*10480*/  IADD3.X R17, R17, UR13, RZ, P1, !PT ;  /* 0x0000000d11117c10 */ /* 0x000fe40008ffe4ff */
[----:B------:R-:W-:-:S02]  /*10490*/  ISETP.GE.U32.AND P0, PT, R16, UR6, PT ;  /* 0x0000000610007c0c */ /* 0x000fc4000bf06070 */
[----:B0-----:R-:W-:Y:S01]  /*104a0*/  SHF.R.U32.HI R6, RZ, 0x3, R5 ;  /* 0x00000003ff067819 */ /* 0x001fe20000011605 */
[----:B------:R-:W-:Y:S01]  /*104b0*/  IMAD.MOV.U32 R5, RZ, RZ, -0x1 ;  /* 0xffffffffff057424 */ /* 0x000fe200078e00ff */
[----:B------:R-:W-:Y:S02]  /*104c0*/  ISETP.GE.U32.AND.EX P0, PT, R17, UR7, PT, P0 ;  /* 0x0000000711007c0c */ /* 0x000fe4000bf06100 */
[--C-:B------:R-:W-:Y:S01]  /*104d0*/  @P2 LOP3.LUT R3, R3, 0x1, R6.reuse, 0x78, !PT ;  /* 0x0000000103032812 */ /* 0x100fe200078e7806 */
[----:B------:R-:W-:Y:S01]  /*104e0*/  IMAD R10, R6, -0xb, R7 ;  /* 0xfffffff5060a7824 */ /* 0x000fe200078e0207 */
[----:B------:R-:W-:-:S09]  /*104f0*/  PRMT R6, RZ, 0x7610, R6 ;  /* 0x00007610ff067816 */ /* 0x000fd20000000006 */
[----:B------:R-:W-:Y:S05]  /*10500*/  @P0 BRA `(.L_x_425) ;  /* 0x00000004005c0947 */ /* 0x000fea0003800000 */
[----:B------:R-:W-:Y:S01]  /*10510*/  ULDC.64 UR6, c[0x0][0x628] ;  /* 0x00018a0000067ab9 */ /* 0x000fe20000000a00 */
[----:B------:R-:W0:Y:S01]  /*10520*/  S2R R13, SR_CTAID.X ;  /* 0x00000000000d7919 */ /* 0x000e220000002500 */
[----:B------:R-:W-:Y:S01]  /*10530*/  ISETP.NE.U32.AND P0, PT, RZ, UR6, PT ;  /* 0x00000006ff007c0c */ /* 0x000fe2000bf05070 */
[----:B------:R-:W-:Y:S01]  /*10540*/  ULDC UR9, c[0x0][0x630] ;  /* 0x00018c0000097ab9 */ /* 0x000fe20000000800 */
[----:B------:R-:W-:Y:S01]  /*10550*/  IMAD.MOV.U32 R4, RZ, RZ, R16 ;  /* 0x000000ffff047224 */ /* 0x000fe200078e0010 */
[----:B------:R-:W1:Y:S01]  /*10560*/  S2R R12, SR_CTAID.Y ;  /* 0x00000000000c7919 */ /* 0x000e620000002600 */
[----:B------:R-:W-:Y:S01]  /*10570*/  ISETP.NE.AND.EX P0, PT, RZ, UR7, PT, P0 ;  /* 0x00000007ff007c0c */ /* 0x000fe2000bf05300 */
[----:B------:R-:W-:-:S12]  /*10580*/  IMAD.MOV.U32 R5, RZ, RZ, R17 ;  /* 0x000000ffff057224 */ /* 0x000fd800078e0011 */
[----:B------:R-:W-:Y:S05]  /*10590*/  @!P0 BRA `(.L_x_426) ;  /* 0x0000000000288947 */ /* 0x000fea0003800000 */
[----:B------:R-:W-:Y:S02]  /*105a0*/  ULDC UR8, c[0x0][0x634] ;  /* 0x00018d0000087ab9 */ /* 0x000fe40000000800 */
[----:B------:R-:W-:-:S04]  /*105b0*/  IADD3 R9, P0, R16, UR8, RZ ;  /* 0x0000000810097c10 */ /* 0x000fc8000ff1e0ff */
[----:B------:R-:W-:-:S05]  /*105c0*/  IADD3.X R15, RZ, R17, RZ, P0, !PT ;  /* 0x00000011ff0f7210 */ /* 0x000fca00007fe4ff */
[----:B------:R-:W-:-:S04]  /*105d0*/  IMAD.WIDE.U32 R6, R15, UR6, RZ ;  /* 0x000000060f067c25 */ /* 0x000fc8000f8e00ff */
[----:B------:R-:W-:-:S04]  /*105e0*/  IMAD.WIDE.U32 R6, P0, R9, UR7, R6 ;  /* 0x0000000709067c25 */ /* 0x000fc8000f800006 */
[----:B------:R-:W-:-:S04]  /*105f0*/  IMAD.WIDE.U32 R8, R9, UR6, RZ ;  /* 0x0000000609087c25 */ /* 0x000fc8000f8e00ff */
[----:B------:R-:W-:Y:S01]  /*10600*/  IMAD.X R5, RZ, RZ, RZ, P0 ;  /* 0x000000ffff057224 */ /* 0x000fe200000e06ff */
[----:B------:R-:W-:Y:S01]  /*10610*/  IADD3 RZ, P0, R9, R6, RZ ;  /* 0x0000000609ff7210 */ /* 0x000fe20007f1e0ff */
[----:B------:R-:W-:-:S04]  /*10620*/  IMAD.MOV.U32 R4, RZ, RZ, R7 ;  /* 0x000000ffff047224 */ /* 0x000fc800078e0007 */
[----:B------:R-:W-:-:S08]  /*10630*/  IMAD.WIDE.U32.X R4, R15, UR7, R4, P0 ;  /* 0x000000070f047c25 */ /* 0x000fd000080e0404 */
.L_x_426:
[--C-:B------:R-:W-:Y:S01]  /*10640*/  SHF.R.U64 R8, R4, UR9, R5.reuse ;  /* 0x0000000904087c19 */ /* 0x100fe20008001205 */
[----:B------:R-:W-:Y:S01]  /*10650*/  ULDC.64 UR6, c[0x0][0x620] ;  /* 0x0001880000067ab9 */ /* 0x000fe20000000a00 */
[----:B------:R-:W-:Y:S01]  /*10660*/  SHF.R.U32.HI R4, RZ, UR9, R5 ;  /* 0x00000009ff047c19 */ /* 0x000fe20008011605 */
[----:B------:R-:W2:Y:S01]  /*10670*/  LDC R20, c[0x0][0x144] ;  /* 0x00005100ff147b82 */ /* 0x000ea20000000800 */
[----:B------:R-:W-:Y:S01]  /*10680*/  IADD3 R7, P0, RZ, -R8, RZ ;  /* 0x80000008ff077210 */ /* 0x000fe20007f1e0ff */
[----:B------:R-:W-:Y:S01]  /*10690*/  ULDC.64 UR10, c[0x0][0x640] ;  /* 0x00019000000a7ab9 */ /* 0x000fe20000000a00 */
[----:B------:R-:W-:Y:S01]  /*106a0*/  ULDC UR8, c[0x0][0x608] ;  /* 0x0001820000087ab9 */ /* 0x000fe20000000800 */
[----:B------:R-:W-:Y:S02]  /*106b0*/  UISETP.NE.AND UP0, UPT, UR46, URZ, UPT ;  /* 0x0000003f2e00728c */ /* 0x000fe4000bf05270 */
[----:B------:R-:W-:Y:S01]  /*106c0*/  IMAD.X R4, RZ, RZ, ~R4, P0 ;  /* 0x000000ffff047224 */ /* 0x000fe200000e0e04 */
[----:B------:R-:W-:Y:S01]  /*106d0*/  ISETP.NE.U32.AND P0, PT, RZ, UR10, PT ;  /* 0x0000000aff007c0c */ /* 0x000fe2000bf05070 */
[----:B------:R-:W3:Y:S02]  /*106e0*/  LDC R15, c[0x0][0x148] ;  /* 0x00005200ff0f7b82 */ /* 0x000ee40000000800 */
[----:B------:R-:W-:Y:S01]  /*106f0*/  IMAD R6, R4, UR6, RZ ;  /* 0x0000000604067c24 */ /* 0x000fe2000f8e02ff */
[----:B------:R-:W-:Y:S01]  /*10700*/  ISETP.NE.AND.EX P0, PT, RZ, UR11, PT, P0 ;  /* 0x0000000bff007c0c */ /* 0x000fe2000bf05300 */
[----:B------:R-:W-:Y:S01]  /*10710*/  IMAD.WIDE.U32 R4, R7, UR6, R16 ;  /* 0x0000000607047c25 */ /* 0x000fe2000f8e0010 */
[----:B------:R-:W-:Y:S01]  /*10720*/  ULDC UR6, c[0x0][0x150] ;  /* 0x0000540000067ab9 */ /* 0x000fe20000000800 */
[----:B------:R-:W-:-:S02]  /*10730*/  PLOP3.LUT P2, PT, PT, PT, UP0, 0x80, 0x0 ;  /* 0x000000000000781c */ /* 0x000fc40003f4f008 */
[----:B------:R-:W-:Y:S01]  /*10740*/  IMAD R7, R7, UR7, R6 ;  /* 0x0000000707077c24 */ /* 0x000fe2000f8e0206 */
[----:B0-----:R-:W-:Y:S01]  /*10750*/  I2FP.F32.U32 R6, R13 ;  /* 0x0000000d00067245 */ /* 0x001fe20000201000 */
[----:B------:R-:W-:Y:S02]  /*10760*/  ULDC UR7, c[0x0][0x154] ;  /* 0x0000550000077ab9 */ /* 0x000fe40000000800 */
[----:B------:R-:W-:Y:S02]  /*10770*/  IMAD.IADD R5, R5, 0x1, R7 ;  /* 0x0000000105057824 */ /* 0x000fe400078e0207 */
[----:B------:R-:W-:Y:S01]  /*10780*/  FMUL R6, R6, UR6 ;  /* 0x0000000606067c20 */ /* 0x000fe20008400000 */
[----:B------:R-:W-:Y:S02]  /*10790*/  ULDC UR6, c[0x0][0x618] ;  /* 0x0001860000067ab9 */ /* 0x000fe40000000800 */
[--C-:B------:R-:W-:Y:S02]  /*107a0*/  SHF.R.U64 R9, R4, UR6, R5.reuse ;  /* 0x0000000604097c19 */ /* 0x100fe40008001205 */
[----:B-1----:R-:W-:Y:S01]  /*107b0*/  I2FP.F32.U32 R4, R12 ;  /* 0x0000000c00047245 */ /* 0x002fe20000201000 */
[----:B------:R-:W0:Y:S04]  /*107c0*/  F2I.U32.TRUNC.NTZ R6, R6 ;  /* 0x0000000600067305 */ /* 0x000e28000020f000 */
[----:B------:R-:W-:Y:S01]  /*107d0*/  FMUL R7, R4, UR7 ;  /* 0x0000000704077c20 */ /* 0x000fe20008400000 */
[----:B------:R-:W-:Y:S01]  /*107e0*/  SHF.R.U32.HI R4, RZ, UR6, R5 ;  /* 0x00000006ff047c19 */ /* 0x000fe20008011605 */
[----:B------:R-:W-:-:S02]  /*107f0*/  ULDC UR6, c[0x0][0x658] ;  /* 0x0001960000067ab9 */ /* 0x000fc40000000800 */
[----:B------:R1:W4:Y:S01]  /*10800*/  F2I.U32.TRUNC.NTZ R19, R7 ;  /* 0x0000000700137305 */ /* 0x000322000020f000 */
[--C-:B------:R-:W-:Y:S02]  /*10810*/  SHF.R.U64 R18, R9, UR8, R4.reuse ;  /* 0x0000000809127c19 */ /* 0x100fe40008001204 */
[----:B------:R-:W-:Y:S01]  /*10820*/  SHF.R.U32.HI R5, RZ, UR8, R4 ;  /* 0x00000008ff057c19 */ /* 0x000fe20008011604 */
[----:B0-----:R-:W-:-:S03]  /*10830*/  IMAD.MOV R4, RZ, RZ, -R6 ;  /* 0x000000ffff047224 */ /* 0x001fc600078e0a06 */
[--C-:B------:R-:W-:Y:S02]  /*10840*/  SHF.R.U64 R14, R18, UR6, R5.reuse ;  /* 0x00000006120e7c19 */ /* 0x100fe40008001205 */
[----:B------:R-:W-:Y:S01]  /*10850*/  SHF.R.U32.HI R6, RZ, UR6, R5 ;  /* 0x00000006ff067c19 */ /* 0x000fe20008011605 */
[----:B--2---:R-:W-:Y:S02]  /*10860*/  IMAD R21, R20, R4, R13 ;  /* 0x0000000414157224 */ /* 0x004fe400078e020d */
[----:B------:R-:W-:Y:S02]  /*10870*/  IMAD.MOV.U32 R4, RZ, RZ, R14 ;  /* 0x000000ffff047224 */ /* 0x000fe400078e000e */
[----:B------:R-:W-:Y:S01]  /*10880*/  IMAD.MOV.U32 R5, RZ, RZ, R6 ;  /* 0x000000ffff057224 */ /* 0x000fe200078e0006 */
[----:B-1--4-:R-:W-:Y:S06]  /*10890*/  @!P0 BRA `(.L_x_427) ;  /* 0x0000000000288947 */ /* 0x012fec0003800000 */
[----:B------:R-:W-:Y:S02]  /*108a0*/  ULDC UR6, c[0x0][0x64c] ;  /* 0x0001930000067ab9 */ /* 0x000fe40000000800 */
[----:B------:R-:W-:-:S04]  /*108b0*/  IADD3 R5, P0, R14, UR6, RZ ;  /* 0x000000060e057c10 */ /* 0x000fc8000ff1e0ff */
[----:B------:R-:W-:-:S05]  /*108c0*/  IADD3.X R13, RZ, R6, RZ, P0, !PT ;  /* 0x00000006ff0d7210 */ /* 0x000fca00007fe4ff */
[----:B------:R-:W-:-:S04]  /*108d0*/  IMAD.WIDE.U32 R6, R13, UR10, RZ ;  /* 0x0000000a0d067c25 */ /* 0x000fc8000f8e00ff */
[----:B------:R-:W-:-:S04]  /*108e0*/  IMAD.WIDE.U32 R6, P0, R5, UR11, R6 ;  /* 0x0000000b05067c25 */ /* 0x000fc8000f800006 */
[----:B------:R-:W-:-:S04]  /*108f0*/  IMAD.WIDE.U32 R4, R5, UR10, RZ ;  /* 0x0000000a05047c25 */ /* 0x000fc8000f8e00ff */
[----:B------:R-:W-:Y:S01]  /*10900*/  IMAD.MOV.U32 R4, RZ, RZ, R7 ;  /* 0x000000ffff047224 */ /* 0x000fe200078e0007 */
[----:B------:R-:W-:Y:S01]  /*10910*/  IADD3 RZ, P1, R5, R6, RZ ;  /* 0x0000000605ff7210 */ /* 0x000fe20007f3e0ff */
[----:B------:R-:W-:-:S04]  /*10920*/  IMAD.X R5, RZ, RZ, RZ, P0 ;  /* 0x000000ffff057224 */ /* 0x000fc800000e06ff */
[----:B------:R-:W-:-:S08]  /*10930*/  IMAD.WIDE.U32.X R4, R13, UR11, R4, P1 ;  /* 0x0000000b0d047c25 */ /* 0x000fd000088e0404 */
.L_x_427:
[----:B------:R-:W-:Y:S01]  /*10940*/  ULDC UR6, c[0x0][0x648] ;  /* 0x0001920000067ab9 */ /* 0x000fe20000000800 */
[----:B------:R-:W-:Y:S01]  /*10950*/  LOP3.LUT R18, R18, UR19, RZ, 0xc0, !PT ;  /* 0x0000001312127c12 */ /* 0x000fe2000f8ec0ff */
[----:B------:R-:W-:Y:S01]  /*10960*/  IMAD.MOV R19, RZ, RZ, -R19 ;  /* 0x000000ffff137224 */ /* 0x000fe200078e0a13 */
[----:B------:R-:W-:Y:S01]  /*10970*/  SHF.R.U64 R5, R4, UR6, R5 ;  /* 0x0000000604057c19 */ /* 0x000fe20008001205 */
[----:B------:R-:W-:Y:S01]  /*10980*/  ULDC UR6, c[0x0][0x638] ;  /* 0x00018e0000067ab9 */ /* 0x000fe20000000800 */
[----:B------:R-:W-:Y:S01]  /*10990*/  UISETP.NE.AND UP0, UPT, UR46, URZ, UPT ;  /* 0x0000003f2e00728c */ /* 0x000fe2000bf05270 */
[----:B------:R-:W-:Y:S01]  /*109a0*/  LOP3.LUT R9, R9, UR4, RZ, 0xc0, !PT ;  /* 0x0000000409097c12 */ /* 0x000fe2000f8ec0ff */
[----:B---3--:R-:W-:Y:S01]  /*109b0*/  @P2 IMAD R21, R15, R19, R12 ;  /* 0x000000130f152224 */ /* 0x008fe200078e020c */
[----:B------:R-:W-:Y:S01]  /*109c0*/  ULDC UR7, c[0x0][0x610] ;  /* 0x0001840000077ab9 */ /* 0x000fe20000000800 */
[----:B------:R-:W-:Y:S02]  /*109d0*/  IMAD.MOV R7, RZ, RZ, -R5 ;  /* 0x000000ffff077224 */ /* 0x000fe400078e0a05 */
[----:B------:R-:W-:Y:S01]  /*109e0*/  IMAD R4, R5, UR5, R18 ;  /* 0x0000000505047c24 */ /* 0x000fe2000f8e0212 */
[----:B------:R-:W-:Y:S01]  /*109f0*/  PLOP3.LUT P0, PT, PT, PT, UP0, 0x40, 0x0 ;  /* 0x000000000000781c */ /* 0x000fe20003f0e808 */
[----:B------:R-:W-:Y:S01]  /*10a00*/  IMAD R14, R7, UR6, R14 ;  /* 0x00000006070e7c24 */ /* 0x000fe2000f8e020e */
[----:B------:R-:W-:Y:S01]  /*10a10*/  ULDC UR6, c[0x0][0x600] ;  /* 0x0001800000067ab9 */ /* 0x000fe20000000800 */
[----:B------:R-:W-:Y:S01]  /*10a20*/  IMAD R4, R4, UR7, R21 ;  /* 0x0000000704047c24 */ /* 0x000fe2000f8e0215 */
[----:B------:R-:W-:Y:S01]  /*10a30*/  PLOP3.LUT P1, PT, PT, PT, UP0, 0x40, 0x0 ;  /* 0x000000000000781c */ /* 0x000fe20003f2e808 */
[----:B------:R-:W-:-:S02]  /*10a40*/  IMAD R7, R14, UR6, R9 ;  /* 0x000000060e077c24 */ /* 0x000fc4000f8e0209 */
[----:B------:R-:W-:-:S03]  /*10a50*/  IMAD.MOV.U32 R6, RZ, RZ, 0x1 ;  /* 0x00000001ff067424 */ /* 0x000fc600078e00ff */
[----:B------:R-:W-:Y:S02]  /*10a60*/  SEL R5, R7, R4, P0 ;  /* 0x0000000407057207 */ /* 0x000fe40000000000 */
[----:B------:R-:W-:-:S07]  /*10a70*/  SEL R4, R4, R7, P1 ;  /* 0x0000000704047207 */ /* 0x000fce0000800000 */
.L_x_425:
[----:B------:R-:W-:Y:S05]  /*10a80*/  BSYNC B1 ;  /* 0x0000000000017941 */ /* 0x000fea0003800000 */
.L_x_424:
[----:B------:R-:W-:-:S13]  /*10a90*/  LOP3.LUT P0, RZ, R6, 0xff, RZ, 0xc0, !PT ;  /* 0x000000ff06ff7812 */ /* 0x000fda000780c0ff */
[----:B------:R-:W-:Y:S05]  /*10aa0*/  @P0 BRA `(.L_x_428) ;  /* 0xfffffff400240947 */ /* 0x000fea000383ffff */
[----:B------:R-:W-:Y:S05]  /*10ab0*/  BSYNC B0 ;  /* 0x0000000000007941 */ /* 0x000fea0003800000 */
.L_x_417:
[----:B------:R-:W-:-:S03]  /*10ac0*/  UMOV UR6, 0xffffffff ;  /* 0xffffffff00067882 */ /* 0x000fc60000000000 */
[----:B------:R-:W-:Y:S05]  /*10ad0*/  BRA.DIV UR6, `(.L_x_429) ;  /* 0x0000000a06187947 */ /* 0x000fea000b800000 */
[----:B------:R-:W-:-:S13]  /*10ae0*/  ELECT P6, URZ, PT ;  /* 0x00000000003f782f */ /* 0x000fda00038c0000 */
.L_x_450:
[----:B------:R-:W-:Y:S04]  /*10af0*/  BSSY B0, `(.L_x_430) ;  /* 0x000006b000007945 */ /* 0x000fe80003800000 */
[----:B------:R-:W-:Y:S05]  /*10b00*/  @!P6 BRA `(.L_x_431) ;  /* 0x0000000400a4e947 */ /* 0x000fea0003800000 */
[----:B------:R-:W-:-:S04]  /*10b10*/  ULOP3.LUT UR6, UR40, 0x2, URZ, 0xfc, !UPT ;  /* 0x0000000228067892 */ /* 0x000fc8000f8efc3f */
[----:B------:R-:W-:-:S06]  /*10b20*/  UISETP.NE.AND UP0, UPT, UR6, 0x3, UPT ;  /* 0x000000030600788c */ /* 0x000fcc000bf05270 */
[----:B------:R-:W-:-:S13]  /*10b30*/  PLOP3.LUT P0, PT, PT, PT, UP0, 0x80, 0x0 ;  /* 0x000000000000781c */ /* 0x000fda0003f0f008 */
[----:B------:R-:W-:Y:S05]  /*10b40*/  @!P0 BRA `(.L_x_432) ;  /* 0x0000000000048947 */ /* 0x000fea0003800000 */
[----:B------:R-:W-:Y:S01]  /*10b50*/  BPT.TRAP 0x1 ;  /* 0x000000040000795c */ /* 0x000fe20000300000 */
.L_x_432:
[----:B------:R-:W0:Y:S01]  /*10b60*/  S2R R5, SR_CgaCtaId ;  /* 0x0000000000057919 */ /* 0x000e220000008800 */
[----:B------:R-:W-:Y:S02]  /*10b70*/  MOV R0, 0x400 ;  /* 0x0000040000007802 */ /* 0x000fe40000000f00 */
[----:B------:R-:W-:Y:S02]  /*10b80*/  SHF.L.U32 R2, R3, 0x1f, RZ ;  /* 0x0000001f03027819 */ /* 0x000fe400000006ff */
[----:B0-----:R-:W-:-:S05]  /*10b90*/  LEA R5, R5, R0, 0x18 ;  /* 0x0000000005057211 */ /* 0x001fca00078ec0ff */
[----:B------:R-:W-:-:S04]  /*10ba0*/  VIADD R5, R5, 0x58 ;  /* 0x0000005805057836 */ /* 0x000fc80000000000 */
[C---:B------:R-:W-:Y:S01]  /*10bb0*/  IMAD R7, R10.reuse, 0x8, R5 ;  /* 0x000000080a077824 */ /* 0x040fe200078e0205 */
[----:B------:R-:W-:-:S03]  /*10bc0*/  IADD3 R10, R10, 0x1, RZ ;  /* 0x000000010a0a7810 */ /* 0x000fc60007ffe0ff */
[----:B------:R-:W0:Y:S01]  /*10bd0*/  SYNCS.PHASECHK.TRANS64.TRYWAIT P0, [R7+URZ], R2 ;  /* 0x00000002070075a7 */ /* 0x000e22000800017f */
[----:B------:R-:W-:-:S04]  /*10be0*/  ISETP.NE.AND P1, PT, R10, 0xb, PT ;  /* 0x0000000b0a00780c */ /* 0x000fc80003f25270 */
[----:B------:R-:W-:Y:S02]  /*10bf0*/  SEL R0, RZ, 0x1, P1 ;  /* 0x00000001ff007807 */ /* 0x000fe40000800000 */
[----:B------:R-:W-:Y:S02]  /*10c00*/  SEL R10, R10, RZ, P1 ;  /* 0x000000ff0a0a7207 */ /* 0x000fe40000800000 */
[----:B------:R-:W-:-:S03]  /*10c10*/  LOP3.LUT R9, R3, R0, RZ, 0x3c, !PT ;  /* 0x0000000003097212 */ /* 0x000fc600078e3cff */
[----:B------:R-:W-:Y:S01]  /*10c20*/  IMAD R6, R10, 0x8, R5 ;  /* 0x000000080a067824 */ /* 0x000fe200078e0205 */
[----:B------:R-:W-:Y:S01]  /*10c30*/  SHF.L.U32 R3, R9, 0x1f, RZ ;  /* 0x0000001f09037819 */ /* 0x000fe200000006ff */
[----:B0-----:R-:W-:Y:S06]  /*10c40*/  @!P0 BRA `(.L_x_433) ;  /* 0x0000000400dc8947 */ /* 0x001fec0003800000 */
.L_x_451:
[----:B------:R-:W1:Y:S01]  /*10c50*/  SYNCS.PHASECHK.TRANS64.TRYWAIT P0, [R6+URZ], R3 ;  /* 0x00000003060075a7 */ /* 0x000e62000800017f */
[----:B------:R-:W-:-:S05]  /*10c60*/  VIADD R0, R10, 0x1 ;  /* 0x000000010a007836 */ /* 0x000fca0000000000 */
[----:B------:R-:W-:-:S04]  /*10c70*/  ISETP.NE.AND P1, PT, R0, 0xb, PT ;  /* 0x0000000b0000780c */ /* 0x000fc80003f25270 */
[----:B0-----:R-:W-:Y:S02]  /*10c80*/  SEL R2, RZ, 0x1, P1 ;  /* 0x00000001ff027807 */ /* 0x001fe40000800000 */
[----:B------:R-:W-:Y:S02]  /*10c90*/  SEL R0, R0, RZ, P1 ;  /* 0x000000ff00007207 */ /* 0x000fe40000800000 */
[----:B------:R-:W-:-:S03]  /*10ca0*/  LOP3.LUT R9, R9, R2, RZ, 0x3c, !PT ;  /* 0x0000000209097212 */ /* 0x000fc600078e3cff */
[----:B------:R-:W-:Y:S01]  /*10cb0*/  IMAD R7, R0, 0x8, R5 ;  /* 0x0000000800077824 */ /* 0x000fe200078e0205 */
[----:B------:R-:W-:Y:S01]  /*10cc0*/  SHF.L.U32 R4, R9, 0x1f, RZ ;  /* 0x0000001f09047819 */ /* 0x000fe200000006ff */
[----:B-1----:R-:W-:Y:S06]  /*10cd0*/  @!P0 BRA `(.L_x_434) ;  /* 0x0000000400cc8947 */ /* 0x002fec0003800000 */
.L_x_452:
[----:B------:R-:W1:Y:S01]  /*10ce0*/  SYNCS.PHASECHK.TRANS64.TRYWAIT P0, [R7+URZ], R4 ;  /* 0x00000004070075a7 */ /* 0x000e62000800017f */
[----:B------:R-:W-:-:S05]  /*10cf0*/  VIADD R0, R0, 0x1 ;  /* 0x0000000100007836 */ /* 0x000fca0000000000 */
[----:B------:R-:W-:-:S04]  /*10d00*/  ISETP.NE.AND P1, PT, R0, 0xb, PT ;  /* 0x0000000b0000780c */ /* 0x000fc80003f25270 */
[----:B------:R-:W-:Y:S02]  /*10d10*/  SEL R2, RZ, 0x1, P1 ;  /* 0x00000001ff027807 */ /* 0x000fe40000800000 */
[----:B------:R-:W-:Y:S02]  /*10d20*/  SEL R0, R0, RZ, P1 ;  /* 0x000000ff00007207 */ /* 0x000fe40000800000 */
[----:B------:R-:W-:-:S03]  /*10d30*/  LOP3.LUT R9, R9, R2, RZ, 0x3c, !PT ;  /* 0x0000000209097212 */ /* 0x000fc600078e3cff */
[----:B0-----:R-:W-:Y:S01]  /*10d40*/  IMAD R6, R0, 0x8, R5 ;  /* 0x0000000800067824 */ /* 0x001fe200078e0205 */
[----:B------:R-:W-:Y:S01]  /*10d50*/  SHF.L.U32 R3, R9, 0x1f, RZ ;  /* 0x0000001f09037819 */ /* 0x000fe200000006ff */
[----:B-1----:R-:W-:Y:S06]  /*10d60*/  @!P0 BRA `(.L_x_435) ;  /* 0x0000000400bc8947 */ /* 0x002fec0003800000 */
.L_x_453:
        /* <DEDUP_REMOVED lines=9> */
.L_x_454:
[----:B------:R-:W1:Y:S01]  /*10e00*/  SYNCS.PHASECHK.TRANS64.TRYWAIT P0, [R7+URZ], R4 ;  /* 0x00000004070075a7 */ /* 0x000e62000800017f */
[----:B------:R-:W-:-:S04]  /*10e10*/  IADD3 R0, R0, 0x1, RZ ;  /* 0x0000000100007810 */ /* 0x000fc80007ffe0ff */
[----:B------:R-:W-:-:S04]  /*10e20*/  ISETP.NE.AND P1, PT, R0, 0xb, PT ;  /* 0x0000000b0000780c */ /* 0x000fc80003f25270 */
[----:B------:R-:W-:Y:S02]  /*10e30*/  SEL R2, RZ, 0x1, P1 ;  /* 0x00000001ff027807 */ /* 0x000fe40000800000 */
[----:B------:R-:W-:Y:S02]  /*10e40*/  SEL R0, R0, RZ, P1 ;  /* 0x000000ff00007207 */ /* 0x000fe40000800000 */
[----:B------:R-:W-:-:S03]  /*10e50*/  LOP3.LUT R9, R9, R2, RZ, 0x3c, !PT ;  /* 0x0000000209097212 */ /* 0x000fc600078e3cff */
[----:B0-----:R-:W-:Y:S01]  /*10e60*/  IMAD R6, R0, 0x8, R5 ;  /* 0x0000000800067824 */ /* 0x001fe200078e0205 */
[----:B------:R-:W-:Y:S01]  /*10e70*/  SHF.L.U32 R3, R9, 0x1f, RZ ;  /* 0x0000001f09037819 */ /* 0x000fe200000006ff */
[----:B-1----:R-:W-:Y:S06]  /*10e80*/  @!P0 BRA `(.L_x_437) ;  /* 0x00000004009c8947 */ /* 0x002fec0003800000 */
.L_x_455:
        /* <DEDUP_REMOVED lines=9> */
.L_x_456:
        /* <DEDUP_REMOVED lines=9> */
.L_x_457:
        /* <DEDUP_REMOVED lines=9> */
.L_x_458:
        /* <DEDUP_REMOVED lines=9> */
.L_x_459:
[----:B------:R-:W1:Y:S01]  /*110d0*/  SYNCS.PHASECHK.TRANS64.TRYWAIT P0, [R6+URZ], R3 ;  /* 0x00000003060075a7 */ /* 0x000e62000800017f */
[----:B------:R-:W-:-:S05]  /*110e0*/  VIADD R0, R0, 0x1 ;  /* 0x0000000100007836 */ /* 0x000fca0000000000 */
[----:B------:R-:W-:-:S04]  /*110f0*/  ISETP.NE.AND P1, PT, R0, 0xb, PT ;  /* 0x0000000b0000780c */ /* 0x000fc80003f25270 */
[----:B------:R-:W-:Y:S02]  /*11100*/  SEL R2, RZ, 0x1, P1 ;  /* 0x00000001ff027807 */ /* 0x000fe40000800000 */
[----:B------:R-:W-:Y:S02]  /*11110*/  SEL R0, R0, RZ, P1 ;  /* 0x000000ff00007207 */ /* 0x000fe40000800000 */
[----:B------:R-:W-:Y:S01]  /*11120*/  LOP3.LUT R2, R9, R2, RZ, 0x3c, !PT ;  /* 0x0000000209027212 */ /* 0x000fe200078e3cff */
[----:B-1----:R-:W-:Y:S06]  /*11130*/  @!P0 BRA `(.L_x_442) ;  /* 0x0000000400548947 */ /* 0x002fec0003800000 */
.L_x_460:
[----:B------:R-:W-:Y:S01]  /*11140*/  IMAD R5, R0, 0x8, R5 ;  /* 0x0000000800057824 */ /* 0x000fe200078e0205 */
[----:B------:R-:W-:-:S07]  /*11150*/  SHF.L.U32 R0, R2, 0x1f, RZ ;  /* 0x0000001f02007819 */ /* 0x000fce00000006ff */
.L_x_443:
[----:B--2---:R2:W3:Y:S02]  /*11160*/  SYNCS.PHASECHK.TRANS64.TRYWAIT P0, [R5+URZ], R0 ;  /* 0x00000000050075a7 */ /* 0x0044e4000800017f */
[----:B---3--:R-:W-:Y:S05]  /*11170*/  @!P0 NANOSLEEP.SYNCS 0x989680 ;  /* 0x009896800000895d */ /* 0x008fea0003900000 */
[----:B------:R-:W3:Y:S02]  /*11180*/  @!P0 SYNCS.PHASECHK.TRANS64 P0, [R5+URZ], R0 ;  /* 0x00000000050085a7 */ /* 0x000ee4000800007f */
[----:B---3--:R-:W-:Y:S05]  /*11190*/  @!P0 BRA `(.L_x_443) ;  /* 0xfffffffc00f08947 */ /* 0x008fea000383ffff */
.L_x_431:
[----:B------:R-:W-:Y:S05]  /*111a0*/  BSYNC B0 ;  /* 0x0000000000007941 */ /* 0x000fea0003800000 */
.L_x_430:
[----:B------:R-:W-:Y:S05]  /*111b0*/  EXIT ;  /* 0x000000000000794d */ /* 0x000fea0003800000 */
.L_x_22:
[----:B---3--:R3:W4:Y:S02]  /*111c0*/  SYNCS.PHASECHK.TRANS64.TRYWAIT P1, [R3+URZ], R0 ;  /* 0x00000000030075a7 */ /* 0x008724000802017f */
[----:B----4-:R-:W-:Y:S05]  /*111d0*/  @!P1 NANOSLEEP.SYNCS 0x989680 ;  /* 0x009896800000995d */ /* 0x010fea0003900000 */
[----:B------:R-:W4:Y:S02]  /*111e0*/  @!P1 SYNCS.PHASECHK.TRANS64 P1, [R3+URZ], R0 ;  /* 0x00000000030095a7 */ /* 0x000f24000802007f */
[----:B----4-:R-:W-:Y:S05]  /*111f0*/  @!P1 BRA `(.L_x_22) ;  /* 0xfffffffc00f09947 */ /* 0x010fea000383ffff */
[----:B------:R-:W-:Y:S05]  /*11200*/  BRA `(.L_x_21) ;  /* 0xffffff04005c7947 */ /* 0x000fea000383ffff */
.L_x_27:
[----:B-1----:R-:W-:-:S04]  /*11210*/  IMAD.U32 R6, RZ, RZ, UR4 ;  /* 0x00000004ff067e24 */ /* 0x002fc8000f8e00ff */
[----:B------:R1:W2:Y:S03]  /*11220*/  SYNCS.PHASECHK.TRANS64.TRYWAIT P1, [R6+URZ], R5 ;  /* 0x00000005060075a7 */ /* 0x0002a6000802017f */
[----:B--2---:R-:W-:Y:S05]  /*11230*/  @!P1 NANOSLEEP.SYNCS 0x989680 ;  /* 0x009896800000995d */ /* 0x004fea0003900000 */
[----:B------:R-:W2:Y:S02]  /*11240*/  @!P1 SYNCS.PHASECHK.TRANS64 P1, [R6+URZ], R5 ;  /* 0x00000005060095a7 */ /* 0x000ea4000802007f */
[----:B--2---:R-:W-:Y:S05]  /*11250*/  @!P1 BRA `(.L_x_27) ;  /* 0xfffffffc00ec9947 */ /* 0x004fea000383ffff */
[----:B------:R-:W-:Y:S05]  /*11260*/  BRA `(.L_x_26) ;  /* 0xffffff0800187947 */ /* 0x000fea000383ffff */
.L_x_418:
[----:B------:R-:W-:Y:S01]  /*11270*/  BSSY B1, `(.L_x_444) ;  /* 0x0000006000017945 */ /* 0x000fe20003800000 */
[----:B------:R-:W-:-:S07]  /*11280*/  IMAD.MOV.U32 R15, RZ, RZ, -0x1 ;  /* 0xffffffffff0f7424 */ /* 0x000fce00078e00ff */
[----:B------:R-:W-:Y:S05]  /*11290*/  WARPSYNC.COLLECTIVE R15, `(.L_x_445) ;  /* 0x000000000f0c7348 */ /* 0x000fea0003c00000 */
[----:B------:R-:W-:Y:S02]  /*112a0*/  ELECT P6, UR62, PT ;  /* 0x00000000003e782f */ /* 0x000fe400038c0000 */
[----:B------:R-:W-:Y:S01]  /*112b0*/  MOV R14, UR62 ;  /* 0x0000003e000e7c02 */ /* 0x000fe20008000f00 */
[----:B------:R-:W-:Y:S10]  /*112c0*/  ENDCOLLECTIVE ;  /* 0x000000000000791b */ /* 0x000ff40003800000 */
.L_x_445:
[----:B------:R-:W-:Y:S05]  /*112d0*/  BSYNC B1 ;  /* 0x0000000000017941 */ /* 0x000fea0003800000 */
.L_x_444:
[----:B------:R-:W-:Y:S05]  /*112e0*/  BRA `(.L_x_446) ;  /* 0xffffffec00207947 */ /* 0x000fea000383ffff */
.L_x_421:
[----:B-1----:R1:W2:Y:S02]  /*112f0*/  SYNCS.PHASECHK.TRANS64.TRYWAIT P0, [R13+URZ+0x58], R6 ;  /* 0x000058060d0075a7 */ /* 0x0022a4000800017f */
[----:B--2---:R-:W-:Y:S05]  /*11300*/  @!P0 NANOSLEEP.SYNCS 0x989680 ;  /* 0x009896800000895d */ /* 0x004fea0003900000 */
[----:B------:R-:W2:Y:S02]  /*11310*/  @!P0 SYNCS.PHASECHK.TRANS64 P0, [R13+URZ+0x58], R6 ;  /* 0x000058060d0085a7 */ /* 0x000ea4000800007f */
[----:B--2---:R-:W-:Y:S05]  /*11320*/  @!P0 BRA `(.L_x_421) ;  /* 0xfffffffc00f08947 */ /* 0x004fea000383ffff */
[----:B------:R-:W-:Y:S05]  /*11330*/  BRA `(.L_x_447) ;  /* 0xffffffec005c7947 */ /* 0x000fea000383ffff */
.L_x_429:
[----:B------:R-:W-:Y:S01]  /*11340*/  BSSY B0, `(.L_x_448) ;  /* 0x0000006000007945 */ /* 0x000fe20003800000 */
[----:B------:R-:W-:-:S07]  /*11350*/  IMAD.MOV.U32 R15, RZ, RZ, -0x1 ;  /* 0xffffffffff0f7424 */ /* 0x000fce00078e00ff */
[----:B------:R-:W-:Y:S05]  /*11360*/  WARPSYNC.COLLECTIVE R15, `(.L_x_449) ;  /* 0x000000000f0c7348 */ /* 0x000fea0003c00000 */
[----:B------:R-:W-:Y:S02]  /*11370*/  ELECT P6, UR62, PT ;  /* 0x00000000003e782f */ /* 0x000fe400038c0000 */
[----:B------:R-:W-:Y:S01]  /*11380*/  MOV R14, UR62 ;  /* 0x0000003e000e7c02 */ /* 0x000fe20008000f00 */
[----:B------:R-:W-:Y:S10]  /*11390*/  ENDCOLLECTIVE ;  /* 0x000000000000791b */ /* 0x000ff40003800000 */
.L_x_449:
[----:B------:R-:W-:Y:S05]  /*113a0*/  BSYNC B0 ;  /* 0x0000000000007941 */ /* 0x000fea0003800000 */
.L_x_448:
[----:B------:R-:W-:Y:S05]  /*113b0*/  BRA `(.L_x_450) ;  /* 0xfffffff400cc7947 */ /* 0x000fea000383ffff */
.L_x_433:
[----:B0-----:R0:W1:Y:S02]  /*113c0*/  SYNCS.PHASECHK.TRANS64.TRYWAIT P0, [R7+URZ], R2 ;  /* 0x00000002070075a7 */ /* 0x001064000800017f */
[----:B-1----:R-:W-:Y:S05]  /*113d0*/  @!P0 NANOSLEEP.SYNCS 0x989680 ;  /* 0x009896800000895d */ /* 0x002fea0003900000 */
[----:B------:R-:W1:Y:S02]  /*113e0*/  @!P0 SYNCS.PHASECHK.TRANS64 P0, [R7+URZ], R2 ;  /* 0x00000002070085a7 */ /* 0x000e64000800007f */
[----:B-1----:R-:W-:Y:S05]  /*113f0*/  @!P0 BRA `(.L_x_433) ;  /* 0xfffffffc00f08947 */ /* 0x002fea000383ffff */
[----:B------:R-:W-:Y:S05]  /*11400*/  BRA `(.L_x_451) ;  /* 0xfffffff800107947 */ /* 0x000fea000383ffff */
.L_x_434:
[----:B0-----:R0:W1:Y:S02]  /*11410*/  SYNCS.PHASECHK.TRANS64.TRYWAIT P0, [R6+URZ], R3 ;  /* 0x00000003060075a7 */ /* 0x001064000800017f */
[----:B-1----:R-:W-:Y:S05]  /*11420*/  @!P0 NANOSLEEP.SYNCS 0x989680 ;  /* 0x009896800000895d */ /* 0x002fea0003900000 */
[----:B------:R-:W1:Y:S02]  /*11430*/  @!P0 SYNCS.PHASECHK.TRANS64 P0, [R6+URZ], R3 ;  /* 0x00000003060085a7 */ /* 0x000e64000800007f */
[----:B-1----:R-:W-:Y:S05]  /*11440*/  @!P0 BRA `(.L_x_434) ;  /* 0xfffffffc00f08947 */ /* 0x002fea000383ffff */
[----:B------:R-:W-:Y:S05]  /*11450*/  BRA `(.L_x_452) ;  /* 0xfffffff800207947 */ /* 0x000fea000383ffff */
.L_x_435:
[----:B0-----:R0:W1:Y:S02]  /*11460*/  SYNCS.PHASECHK.TRANS64.TRYWAIT P0, [R7+URZ], R4 ;  /* 0x00000004070075a7 */ /* 0x001064000800017f */
[----:B-1----:R-:W-:Y:S05]  /*11470*/  @!P0 NANOSLEEP.SYNCS 0x989680 ;  /* 0x009896800000895d */ /* 0x002fea0003900000 */
[----:B------:R-:W1:Y:S02]  /*11480*/  @!P0 SYNCS.PHASECHK.TRANS64 P0, [R7+URZ], R4 ;  /* 0x00000004070085a7 */ /* 0x000e64000800007f */
[----:B-1----:R-:W-:Y:S05]  /*11490*/  @!P0 BRA `(.L_x_435) ;  /* 0xfffffffc00f08947 */ /* 0x002fea000383ffff */
[----:B------:R-:W-:Y:S05]  /*114a0*/  BRA `(.L_x_453) ;  /* 0xfffffff800307947 */ /* 0x000fea000383ffff */
.L_x_436:
[----:B0-----:R0:W1:Y:S02]  /*114b0*/  SYNCS.PHASECHK.TRANS64.TRYWAIT P0, [R6+URZ], R3 ;  /* 0x00000003060075a7 */ /* 0x001064000800017f */
[----:B-1----:R-:W-:Y:S05]  /*114c0*/  @!P0 NANOSLEEP.SYNCS 0x989680 ;  /* 0x009896800000895d */ /* 0x002fea0003900000 */
[----:B------:R-:W1:Y:S02]  /*114d0*/  @!P0 SYNCS.PHASECHK.TRANS64 P0, [R6+URZ], R3 ;  /* 0x00000003060085a7 */ /* 0x000e64000800007f */
[----:B-1----:R-:W-:Y:S05]  /*114e0*/  @!P0 BRA `(.L_x_436) ;  /* 0xfffffffc00f08947 */ /* 0x002fea000383ffff */
[----:B------:R-:W-:Y:S05]  /*114f0*/  BRA `(.L_x_454) ;  /* 0xfffffff800407947 */ /* 0x000fea000383ffff */
.L_x_437:
[----:B0-----:R0:W1:Y:S02]  /*11500*/  SYNCS.PHASECHK.TRANS64.TRYWAIT P0, [R7+URZ], R4 ;  /* 0x00000004070075a7 */ /* 0x001064000800017f */
[----:B-1----:R-:W-:Y:S05]  /*11510*/  @!P0 NANOSLEEP.SYNCS 0x989680 ;  /* 0x009896800000895d */ /* 0x002fea0003900000 */
[----:B------:R-:W1:Y:S02]  /*11520*/  @!P0 SYNCS.PHASECHK.TRANS64 P0, [R7+URZ], R4 ;  /* 0x00000004070085a7 */ /* 0x000e64000800007f */
[----:B-1----:R-:W-:Y:S05]  /*11530*/  @!P0 BRA `(.L_x_437) ;  /* 0xfffffffc00f08947 */ /* 0x002fea000383ffff */
[----:B------:R-:W-:Y:S05]  /*11540*/  BRA `(.L_x_455) ;  /* 0xfffffff800507947 */ /* 0x000fea000383ffff */
.L_x_438:
[----:B0-----:R0:W1:Y:S02]  /*11550*/  SYNCS.PHASECHK.TRANS64.TRYWAIT P0, [R6+URZ], R3 ;  /* 0x00000003060075a7 */ /* 0x001064000800017f */
[----:B-1----:R-:W-:Y:S05]  /*11560*/  @!P0 NANOSLEEP.SYNCS 0x989680 ;  /* 0x009896800000895d */ /* 0x002fea0003900000 */
[----:B------:R-:W1:Y:S02]  /*11570*/  @!P0 SYNCS.PHASECHK.TRANS64 P0, [R6+URZ], R3 ;  /* 0x00000003060085a7 */ /* 0x000e64000800007f */
[----:B-1----:R-:W-:Y:S05]  /*11580*/  @!P0 BRA `(.L_x_438) ;  /* 0xfffffffc00f08947 */ /* 0x002fea000383ffff */
[----:B------:R-:W-:Y:S05]  /*11590*/  BRA `(.L_x_456) ;  /* 0xfffffff800607947 */ /* 0x000fea000383ffff */
.L_x_439:
[----:B0-----:R0:W1:Y:S02]  /*115a0*/  SYNCS.PHASECHK.TRANS64.TRYWAIT P0, [R7+URZ], R4 ;  /* 0x00000004070075a7 */ /* 0x001064000800017f */
[----:B-1----:R-:W-:Y:S05]  /*115b0*/  @!P0 NANOSLEEP.SYNCS 0x989680 ;  /* 0x009896800000895d */ /* 0x002fea0003900000 */
[----:B------:R-:W1:Y:S02]  /*115c0*/  @!P0 SYNCS.PHASECHK.TRANS64 P0, [R7+URZ], R4 ;  /* 0x00000004070085a7 */ /* 0x000e64000800007f */
[----:B-1----:R-:W-:Y:S05]  /*115d0*/  @!P0 BRA `(.L_x_439) ;  /* 0xfffffffc00f08947 */ /* 0x002fea000383ffff */
[----:B------:R-:W-:Y:S05]  /*115e0*/  BRA `(.L_x_457) ;  /* 0xfffffff800707947 */ /* 0x000fea000383ffff */
.L_x_440:
[----:B0-----:R0:W1:Y:S02]  /*115f0*/  SYNCS.PHASECHK.TRANS64.TRYWAIT P0, [R6+URZ], R3 ;  /* 0x00000003060075a7 */ /* 0x001064000800017f */
[----:B-1----:R-:W-:Y:S05]  /*11600*/  @!P0 NANOSLEEP.SYNCS 0x989680 ;  /* 0x009896800000895d */ /* 0x002fea0003900000 */
[----:B------:R-:W1:Y:S02]  /*11610*/  @!P0 SYNCS.PHASECHK.TRANS64 P0, [R6+URZ], R3 ;  /* 0x00000003060085a7 */ /* 0x000e64000800007f */
[----:B-1----:R-:W-:Y:S05]  /*11620*/  @!P0 BRA `(.L_x_440) ;  /* 0xfffffffc00f08947 */ /* 0x002fea000383ffff */
[----:B------:R-:W-:Y:S05]  /*11630*/  BRA `(.L_x_458) ;  /* 0xfffffff800807947 */ /* 0x000fea000383ffff */
.L_x_441:
[----:B0-----:R0:W1:Y:S02]  /*11640*/  SYNCS.PHASECHK.TRANS64.TRYWAIT P0, [R7+URZ], R4 ;  /* 0x00000004070075a7 */ /* 0x001064000800017f */
[----:B-1----:R-:W-:Y:S05]  /*11650*/  @!P0 NANOSLEEP.SYNCS 0x989680 ;  /* 0x009896800000895d */ /* 0x002fea0003900000 */
[----:B------:R-:W1:Y:S02]  /*11660*/  @!P0 SYNCS.PHASECHK.TRANS64 P0, [R7+URZ], R4 ;  /* 0x00000004070085a7 */ /* 0x000e64000800007f */
[----:B-1----:R-:W-:Y:S05]  /*11670*/  @!P0 BRA `(.L_x_441) ;  /* 0xfffffffc00f08947 */ /* 0x002fea000383ffff */
[----:B------:R-:W-:Y:S05]  /*11680*/  BRA `(.L_x_459) ;  /* 0xfffffff800907947 */ /* 0x000fea000383ffff */
.L_x_442:
[----:B-1----:R1:W2:Y:S02]  /*11690*/  SYNCS.PHASECHK.TRANS64.TRYWAIT P0, [R6+URZ], R3 ;  /* 0x00000003060075a7 */ /* 0x0022a4000800017f */
[----:B--2---:R-:W-:Y:S05]  /*116a0*/  @!P0 NANOSLEEP.SYNCS 0x989680 ;  /* 0x009896800000895d */ /* 0x004fea0003900000 */
[----:B------:R-:W2:Y:S02]  /*116b0*/  @!P0 SYNCS.PHASECHK.TRANS64 P0, [R6+URZ], R3 ;  /* 0x00000003060085a7 */ /* 0x000ea4000800007f */
[----:B--2---:R-:W-:Y:S05]  /*116c0*/  @!P0 BRA `(.L_x_442) ;  /* 0xfffffffc00f08947 */ /* 0x004fea000383ffff */
[----:B------:R-:W-:Y:S05]  /*116d0*/  BRA `(.L_x_460) ;  /* 0xfffffff800987947 */ /* 0x000fea000383ffff */
.L_x_461:
[----:B------:R-:W-:-:S00]  /*116e0*/  BRA `(.L_x_461) ;  /* 0xfffffffc00fc7947 */ /* 0x000fc0000383ffff */
[----:B------:R-:W-:-:S00]  /*116f0*/  NOP ;  /* 0x0000000000007918 */ /* 0x000fc00000000000 */
        /* <DEDUP_REMOVED lines=8> */
.L_x_462:


//--------------------- .nv.global.init           --------------------------
	.section	.nv.global.init,"aw",@progbits
.nv.global.init:
	.type		$str$22,@object
	.size		$str$22,($str$23 - $str$22)
$str$22:
        /*0000*/ 	.byte	0x6b, 0x5f, 0x74, 0x69, 0x6c, 0x65, 0x5f, 0x63, 0x6f, 0x75, 0x6e, 0x74, 0x20, 0x3e, 0x3d, 0x20
        /*0010*/ 	.byte	0x31, 0x00
	.type		$str$23,@object
	.size		$str$23,(__unnamed_1 - $str$23)
$str$23:
        /*0012*/ 	.byte	0x2f, 0x74, 0x6d, 0x70, 0x2f, 0x63, 0x75, 0x74, 0x6c, 0x61, 0x73, 0x73, 0x5f, 0x73, 0x77, 0x65
        /*0022*/ 	.byte	0x65, 0x70, 0x5f, 0x73, 0x72, 0x63, 0x2f, 0x69, 0x6e, 0x63, 0x6c, 0x75, 0x64, 0x65, 0x2f, 0x63
        /*0032*/ 	.byte	0x75, 0x74, 0x6c, 0x61, 0x73, 0x73, 0x2f, 0x67, 0x65, 0x6d, 0x6d, 0x2f, 0x63, 0x6f, 0x6c, 0x6c
        /*0042*/ 	.byte	0x65, 0x63, 0x74, 0x69, 0x76, 0x65, 0x2f, 0x73, 0x6d, 0x39, 0x30, 0x5f, 0x6d, 0x6d, 0x61, 0x5f
        /*0052*/ 	.byte	0x74, 0x6d, 0x61, 0x5f, 0x67, 0x6d, 0x6d, 0x61, 0x5f, 0x73, 0x73, 0x5f, 0x77, 0x61, 0x72, 0x70
        /*0062*/ 	.byte	0x73, 0x70, 0x65, 0x63, 0x69, 0x61, 0x6c, 0x69, 0x7a, 0x65, 0x64, 0x2e, 0x68, 0x70, 0x70, 0x00
	.type		__unnamed_1,@object
	.size		__unnamed_1,(.L_0 - __unnamed_1)
__unnamed_1:
        /*0072*/ 	.byte	0x76, 0x6f, 0x69, 0x64, 0x20, 0x63, 0x75, 0x74, 0x6c, 0x61, 0x73, 0x73, 0x3a, 0x3a, 0x67, 0x65
        /* <DEDUP_REMOVED lines=180> */
        /*0bc2*/ 	.byte	0x74, 0x69, 0x74, 0x79, 0x5d, 0x00
.L_0:


//--------------------- .nv.shared._ZN7cutlass13device_kernelINS_4gemm6kernel13GemmUniversalIN4cute5tupleIJiiiiEEENS1_10collective13CollectiveMmaINS1_34MainloopSm90TmaGmmaWarpSpecializedILi11ENS5_IJNS4_1CILi2EEENSA_ILi1EEESC_EEENS1_35KernelTmaWarpSpecializedCooperativeEEENS5_IJNSA_ILi512EEENSA_ILi96EEENSA_ILi16EEEEEENS_6half_tENS5_IJlSC_lEEESK_SL_NS4_8TiledMMAINS4_8MMA_AtomIJNS4_4SM904GMMA25MMA_64x96x16_F32F16F16_SSILNSP_5MajorE0ELSR_0ELNSP_7ScaleInE1ELSS_1EEEEEENS4_6LayoutISD_NS5_IJSC_NSA_ILi0EEESW_EEEEENS5_IJNS4_10UnderscoreESZ_SZ_EEEEENS4_13SM90_TMA_LOADENS4_14ComposedLayoutINS4_7SwizzleILi1ELi4ELi3EEENS4_18smem_ptr_flag_bitsILi16EEENSV_INS5_IJNSA_ILi8EEESI_EEENS5_IJSI_SC_EEEEEEEvNS4_8identityENS4_23SM90_TMA_LOAD_MULTICASTES1C_vS1D_EENS_8epilogue10collective6detail29Sm90TmaWarpSpecializedAdapterINS1H_15DefaultEpilogueISK_SL_SL_NS1G_6thread17LinearCombinationISK_Li1EffLNS1L_9ScaleType4KindE0ELNS_15FloatRoundStyleE2ESK_EENS1_15EpilogueDefaultEEEEEvvEEEEvNT_6ParamsE --------------------------
	.section	.nv.shared._ZN7cutlass13device_kernelINS_4gemm6kernel13GemmUniversalIN4cute5tupleIJiiiiEEENS1_10collective13CollectiveMmaINS1_34MainloopSm90TmaGmmaWarpSpecializedILi11ENS5_IJNS4_1CILi2EEENSA_ILi1EEESC_EEENS1_35KernelTmaWarpSpecializedCooperativeEEENS5_IJNSA_ILi512EEENSA_ILi96EEENSA_ILi16EEEEEENS_6half_tENS5_IJlSC_lEEESK_SL_NS4_8TiledMMAINS4_8MMA_AtomIJNS4_4SM904GMMA25MMA_64x96x16_F32F16F16_SSILNSP_5MajorE0ELSR_0ELNSP_7ScaleInE1ELSS_1EEEEEENS4_6LayoutISD_NS5_IJSC_NSA_ILi0EEESW_EEEEENS5_IJNS4_10UnderscoreESZ_SZ_EEEEENS4_13SM90_TMA_LOADENS4_14ComposedLayoutINS4_7SwizzleILi1ELi4ELi3EEENS4_18smem_ptr_flag_bitsILi16EEENSV_INS5_IJNSA_ILi8EEESI_EEENS5_IJSI_SC_EEEEEEEvNS4_8identityENS4_23SM90_TMA_LOAD_MULTICASTES1C_vS1D_EENS_8epilogue10collective6detail29Sm90TmaWarpSpecializedAdapterINS1H_15DefaultEpilogueISK_SL_SL_NS1G_6thread17LinearCombinationISK_Li1EffLNS1L_9ScaleType4KindE0ELNS_15FloatRoundStyleE2ESK_EENS1_15EpilogueDefaultEEEEEvvEEEEvNT_6ParamsE,"aw",@nobits
	.sectionflags	@""
	.align	16
	.zero		1024


//--------------------- .nv.shared.reserved.0     --------------------------
	.section	.nv.shared.reserved.0,"aw",@nobits
	.weak		__nv_reservedSMEM_offset_0_alias
	.size		__nv_reservedSMEM_offset_0_alias, 0, 0
	.other		__nv_reservedSMEM_offset_0_alias,@"STO_CUDA_RESERVED_SHARED STV_DEFAULT"
__nv_reservedSMEM_offset_0_alias:
	.zero		0


//--------------------- .nv.global                --------------------------
	.section	.nv.global,"aw",@nobits
.nv.global:
	.type		_ZN40_INTERNAL_99b3d14a_4_k_cu_170bfc97_116824cute1_E,@object
	.size		_ZN40_INTERNAL_99b3d14a_4_k_cu_170bfc97_116824cute1_E,(_ZN40_INTERNAL_99b3d14a_4_k_cu_170bfc97_116824cuda3std3__45__cpo6cbeginE - _ZN40_INTERNAL_99b3d14a_4_k_cu_170bfc97_116824cute1_E)
_ZN40_INTERNAL_99b3d14a_4_k_cu_170bfc97_116824cute1_E:
	.zero		1
	.type		_ZN40_INTERNAL_99b3d14a_4_k_cu_170bfc97_116824cuda3std3__45__cpo6cbeginE,@object
	.size		_ZN40_INTERNAL_99b3d14a_4_k_cu_170bfc97_116824cuda3std3__45__cpo6cbeginE,(_ZN40_INTERNAL_99b3d14a_4_k_cu_170bfc97_116824cuda3std3__48in_placeE - _ZN40_INTERNAL_99b3d14a_4_k_cu_170bfc97_116824cuda3std3__45__cpo6cbeginE)
_ZN40_INTERNAL_99b3d14a_4_k_cu_170bfc97_116824cuda3std3__45__cpo6cbeginE:
	.zero		1
	.type		_ZN40_INTERNAL_99b3d14a_4_k_cu_170bfc97_116824cuda3std3__48in_placeE,@object
	.size		_ZN40_INTERNAL_99b3d14a_4_k_cu_170bfc97_116824cuda3std3__48in_placeE,(_ZN40_INTERNAL_99b3d14a_4_k_cu_170bfc97_116824cuda3std6ranges3__45__cpo9iter_moveE - _ZN40_INTERNAL_99b3d14a_4_k_cu_170bfc97_116824cuda3std3__48in_placeE)
_ZN40_INTERNAL_99b3d14a_4_k_cu_170bfc97_116824cuda3std3__48in_placeE:
	.zero		1
	.type		_ZN40_INTERNAL_99b3d14a_4_k_cu_170bfc97_116824cuda3std6ranges3__45__cpo9iter_moveE,@object
	.size		_ZN40_INTERNAL_99b3d14a_4_k_cu_170bfc97_116824cuda3std6ranges3__45__cpo9iter_moveE,(_ZN40_INTERNAL_99b3d14a_4_k_cu_170bfc97_116824cuda3std3__45__cpo5beginE - _ZN40_INTERNAL_99b3d14a_4_k_cu_170bfc97_116824cuda3std6ranges3__45__cpo9iter_moveE)
_ZN40_INTERNAL_99b3d14a_4_k_cu_170bfc97_116824cuda3std6ranges3__45__cpo9iter_moveE:
	.zero		1
	.type		_ZN40_INTERNAL_99b3d14a_4_k_cu_170bfc97_116824cuda3std3__45__cpo5beginE,@object
	.size		_ZN40_INTERNAL_99b3d14a_4_k_cu_170bfc97_116824cuda3std3__45__cpo5beginE,(_ZN40_INTERNAL_99b3d14a_4_k_cu_170bfc97_116824cuda3std3__442_GLOBAL__N__99b3d14a_4_k_cu_170bfc97_116826ignoreE - _ZN40_INTERNAL_99b3d14a_4_k_cu_170bfc97_116824cuda3std3__45__cpo5beginE)
_ZN40_INTERNAL_99b3d14a_4_k_cu_170bfc97_116824cuda3std3__45__cpo5beginE:
	.zero		1
	.type		_ZN40_INTERNAL_99b3d14a_4_k_cu_170bfc97_116824cuda3std3__442_GLOBAL__N__99b3d14a_4_k_cu_170bfc97_116826ignoreE,@object
	.size		_ZN40_INTERNAL_99b3d14a_4_k_cu_170bfc97_116824cuda3std3__442_GLOBAL__N__99b3d14a_4_k_cu_170bfc97_116826ignoreE,(_ZN40_INTERNAL_99b3d14a_4_k_cu_170bfc97_116824cute7productE - _ZN40_INTERNAL_99b3d14a_4_k_cu_170bfc97_116824cuda3std3__442_GLOBAL__N__99b3d14a_4_k_cu_170bfc97_116826ignoreE)
_ZN40_INTERNAL_99b3d14a_4_k_cu_170bfc97_116824cuda3std3__442_GLOBAL__N__99b3d14a_4_k_cu_170bfc97_116826ignoreE:
	.zero		1
	.type		_ZN40_INTERNAL_99b3d14a_4_k_cu_170bfc97_116824cute7productE,@object
	.size		_ZN40_INTERNAL_99b3d14a_4_k_cu_170bfc97_116824cute7productE,(_ZN40_INTERNAL_99b3d14a_4_k_cu_170bfc97_116824cuda3std3__45__cpo3endE - _ZN40_INTERNAL_99b3d14a_4_k_cu_170bfc97_116824cute7productE)
_ZN40_INTERNAL_99b3d14a_4_k_cu_170bfc97_116824cute7productE:
	.zero		1
	.type		_ZN40_INTERNAL_99b3d14a_4_k_cu_170bfc97_116824cuda3std3__45__cpo3endE,@object
	.size		_ZN40_INTERNAL_99b3d14a_4_k_cu_170bfc97_116824cuda3std3__45__cpo3endE,(_ZN40_INTERNAL_99b3d14a_4_k_cu_170bfc97_116824cuda3std3__419piecewise_constructE - _ZN40_INTERNAL_99b3d14a_4_k_cu_170bfc97_116824cuda3std3__45__cpo3endE)
_ZN40_INTERNAL_99b3d14a_4_k_cu_170bfc97_116824cuda3std3__45__cpo3endE:
	.zero		1
	.type		_ZN40_INTERNAL_99b3d14a_4_k_cu_170bfc97_116824cuda3std3__419piecewise_constructE,@object
	.size		_ZN40_INTERNAL_99b3d14a_4_k_cu_170bfc97_116824cuda3std3__419piecewise_constructE,(_ZN40_INTERNAL_99b3d14a_4_k_cu_170bfc97_116824cuda3std3__45__cpo4cendE - _ZN40_INTERNAL_99b3d14a_4_k_cu_170bfc97_116824cuda3std3__419piecewise_constructE)
_ZN40_INTERNAL_99b3d14a_4_k_cu_170bfc97_116824cuda3std3__419piecewise_constructE:
	.zero		1
	.type		_ZN40_INTERNAL_99b3d14a_4_k_cu_170bfc97_116824cuda3std3__45__cpo4cendE,@object
	.size		_ZN40_INTERNAL_99b3d14a_4_k_cu_170bfc97_116824cuda3std3__45__cpo4cendE,(_ZN40_INTERNAL_99b3d14a_4_k_cu_170bfc97_116824cuda3std6ranges3__45__cpo4swapE - _ZN40_INTERNAL_99b3d14a_4_k_cu_170bfc97_116824cuda3std3__45__cpo4cendE)
_ZN40_INTERNAL_99b3d14a_4_k_cu_170bfc97_116824cuda3std3__45__cpo4cendE:
	.zero		1
	.type		_ZN40_INTERNAL_99b3d14a_4_k_cu_170bfc97_116824cuda3std6ranges3__45__cpo4swapE,@object
	.size		_ZN40_INTERNAL_99b3d14a_4_k_cu_170bfc97_116824cuda3std6ranges3__45__cpo4swapE,(.L_8 - _ZN40_INTERNAL_99b3d14a_4_k_cu_170bfc97_116824cuda3std6ranges3__45__cpo4swapE)
_ZN40_INTERNAL_99b3d14a_4_k_cu_170bfc97_116824cuda3std6ranges3__45__cpo4swapE:
	.zero		1
.L_8:


//--------------------- .nv.constant0._ZN7cutlass13device_kernelINS_4gemm6kernel13GemmUniversalIN4cute5tupleIJiiiiEEENS1_10collective13CollectiveMmaINS1_34MainloopSm90TmaGmmaWarpSpecializedILi11ENS5_IJNS4_1CILi2EEENSA_ILi1EEESC_EEENS1_35KernelTmaWarpSpecializedCooperativeEEENS5_IJNSA_ILi512EEENSA_ILi96EEENSA_ILi16EEEEEENS_6half_tENS5_IJlSC_lEEESK_SL_NS4_8TiledMMAINS4_8MMA_AtomIJNS4_4SM904GMMA25MMA_64x96x16_F32F16F16_SSILNSP_5MajorE0ELSR_0ELNSP_7ScaleInE1ELSS_1EEEEEENS4_6LayoutISD_NS5_IJSC_NSA_ILi0EEESW_EEEEENS5_IJNS4_10UnderscoreESZ_SZ_EEEEENS4_13SM90_TMA_LOADENS4_14ComposedLayoutINS4_7SwizzleILi1ELi4ELi3EEENS4_18smem_ptr_flag_bitsILi16EEENSV_INS5_IJNSA_ILi8EEESI_EEENS5_IJSI_SC_EEEEEEEvNS4_8identityENS4_23SM90_TMA_LOAD_MULTICASTES1C_vS1D_EENS_8epilogue10collective6detail29Sm90TmaWarpSpecializedAdapterINS1H_15DefaultEpilogueISK_SL_SL_NS1G_6thread17LinearCombinationISK_Li1EffLNS1L_9ScaleType4KindE0ELNS_15FloatRoundStyleE2ESK_EENS1_15EpilogueDefaultEEEEEvvEEEEvNT_6ParamsE --------------------------
	.section	.nv.constant0._ZN7cutlass13device_kernelINS_4gemm6kernel13GemmUniversalIN4cute5tupleIJiiiiEEENS1_10collective13CollectiveMmaINS1_34MainloopSm90TmaGmmaWarpSpecializedILi11ENS5_IJNS4_1CILi2EEENSA_ILi1EEESC_EEENS1_35KernelTmaWarpSpecializedCooperativeEEENS5_IJNSA_ILi512EEENSA_ILi96EEENSA_ILi16EEEEEENS_6half_tENS5_IJlSC_lEEESK_SL_NS4_8TiledMMAINS4_8MMA_AtomIJNS4_4SM904GMMA25MMA_64x96x16_F32F16F16_SSILNSP_5MajorE0ELSR_0ELNSP_7ScaleInE1ELSS_1EEEEEENS4_6LayoutISD_NS5_IJSC_NSA_ILi0EEESW_EEEEENS5_IJNS4_10UnderscoreESZ_SZ_EEEEENS4_13SM90_TMA_LOADENS4_14ComposedLayoutINS4_7SwizzleILi1ELi4ELi3EEENS4_18smem_ptr_flag_bitsILi16EEENSV_INS5_IJNSA_ILi8EEESI_EEENS5_IJSI_SC_EEEEEEEvNS4_8identityENS4_23SM90_TMA_LOAD_MULTICASTES1C_vS1D_EENS_8epilogue10collective6detail29Sm90TmaWarpSpecializedAdapterINS1H_15DefaultEpilogueISK_SL_SL_NS1G_6thread17LinearCombinationISK_Li1EffLNS1L_9ScaleType4KindE0ELNS_15FloatRoundStyleE2ESK_EENS1_15EpilogueDefaultEEEEEvvEEEEvNT_6ParamsE,"a",@progbits
	.sectionflags	@""
	.align	4
.nv.constant0._ZN7cutlass13device_kernelINS_4gemm6kernel13GemmUniversalIN4cute5tupleIJiiiiEEENS1_10collective13CollectiveMmaINS1_34MainloopSm90TmaGmmaWarpSpecializedILi11ENS5_IJNS4_1CILi2EEENSA_ILi1EEESC_EEENS1_35KernelTmaWarpSpecializedCooperativeEEENS5_IJNSA_ILi512EEENSA_ILi96EEENSA_ILi16EEEEEENS_6half_tENS5_IJlSC_lEEESK_SL_NS4_8TiledMMAINS4_8MMA_AtomIJNS4_4SM904GMMA25MMA_64x96x16_F32F16F16_SSILNSP_5MajorE0ELSR_0ELNSP_7ScaleInE1ELSS_1EEEEEENS4_6LayoutISD_NS5_IJSC_NSA_ILi0EEESW_EEEEENS5_IJNS4_10UnderscoreESZ_SZ_EEEEENS4_13SM90_TMA_LOADENS4_14ComposedLayoutINS4_7SwizzleILi1ELi4ELi3EEENS4_18smem_ptr_flag_bitsILi16EEENSV_INS5_IJNSA_ILi8EEESI_EEENS5_IJSI_SC_EEEEEEEvNS4_8identityENS4_23SM90_TMA_LOAD_MULTICASTES1C_vS1D_EENS_8epilogue10collective6detail29Sm90TmaWarpSpecializedAdapterINS1H_15DefaultEpilogueISK_SL_SL_NS1G_6thread17LinearCombinationISK_Li1EffLNS1L_9ScaleType4KindE0ELNS_15FloatRoundStyleE2ESK_EENS1_15EpilogueDefaultEEEEEvvEEEEvNT_6ParamsE:
	.zero		1664


//--------------------- SYMBOLS --------------------------

	.type		.nv.reservedSmem.offset0,@object
	.size		.nv.reservedSmem.offset0,0x4
	.type		__assertfail,@function
